def matmul_kernel(
    a_ptr,
    b_ptr,
    c_ptr,
    M,
    N,
    K,
    stride_am,
    stride_ak,
    stride_bk,
    stride_bn,
    stride_cm,
    stride_cn,
    BLOCK_M: tl.constexpr,
    BLOCK_N: tl.constexpr,
    BLOCK_K: tl.constexpr,
    GROUP_M: tl.constexpr,
):
    pid = tl.program_id(axis=0)
    num_pid_m = tl.cdiv(M, BLOCK_M)
    num_pid_n = tl.cdiv(N, BLOCK_N)
    num_pid_in_group = GROUP_M * num_pid_n
    group_id = pid // num_pid_in_group
    first_pid_m = group_id * GROUP_M
    group_size_m = min(num_pid_m - first_pid_m, GROUP_M)
    pid_m = first_pid_m + ((pid % num_pid_in_group) % group_size_m)
    pid_n = (pid % num_pid_in_group) // group_size_m

    offs_am = (pid_m * BLOCK_M + tl.arange(0, BLOCK_M)) % M
    offs_bn = (pid_n * BLOCK_N + tl.arange(0, BLOCK_N)) % N
    offs_k = tl.arange(0, BLOCK_K)
    a_ptrs = a_ptr + offs_am[:, None] * stride_am + offs_k[None, :] * stride_ak
    b_ptrs = b_ptr + offs_k[:, None] * stride_bk + offs_bn[None, :] * stride_bn

    acc = tl.zeros((BLOCK_M, BLOCK_N), dtype=tl.float32)
    for kk in range(0, tl.cdiv(K, BLOCK_K)):
        a = tl.load(a_ptrs, mask=offs_k[None, :] < K - kk * BLOCK_K, other=0.0)
        b = tl.load(b_ptrs, mask=offs_k[:, None] < K - kk * BLOCK_K, other=0.0)
        acc = tl.dot(a, b, acc)
        a_ptrs += BLOCK_K * stride_ak
        b_ptrs += BLOCK_K * stride_bk

    c = acc.to(c_ptr.dtype.element_ty)
    offs_cm = pid_m * BLOCK_M + tl.arange(0, BLOCK_M)
    offs_cn = pid_n * BLOCK_N + tl.arange(0, BLOCK_N)
    c_ptrs = c_ptr + offs_cm[:, None] * stride_cm + offs_cn[None, :] * stride_cn
    mask = (offs_cm[:, None] < M) & (offs_cn[None, :] < N)
    tl.store(c_ptrs, c, mask=mask)

# config = {"BLOCK_K": 64, "BLOCK_M": 64, "BLOCK_N": 128, "GROUP_M": 8, "arch": "sm_100", "dtype": "fp32", "num_ctas": 4, "num_stages": 3, "num_warps": 4}
# arch = sm_100


// ===== COMPILED SASS (sm_100a) =====

	.target	sm_100a

	.elftype	@"ET_EXEC"


//--------------------- .note.nv.tkinfo           --------------------------
	.section	.note.nv.tkinfo,"",@"SHT_NOTE"
	.sectionflags	@"SHF_NOTE_NV_TKINFO"
	.tkinfo
        /*0018*/ 	.word	0x00000081
        /*0030*/ 	.string	""
        /*0030*/ 	.string	"ptxas-blackwell"
        /*0030*/ 	.string	"Cuda compilation tools, release 12.9, V12.9.86"
        /*0030*/ 	.string	"Build cuda_12.9.r12.9/compiler.36037853_0"
        /*0030*/ 	.string	"-v  -suppress-debug-info  -lineinfo  -arch sm_100a "



//--------------------- .note.nv.cuver            --------------------------
	.section	.note.nv.cuver,"",@"SHT_NOTE"
	.sectionflags	@"SHF_NOTE_NV_CUVER"
        /*0018*/ 	.short	0x0001
        /*001a*/ 	.short	0x0064
        /*001c*/ 	.short	0x0001
        /*001e*/ 	.short	0x0000
        /*0020*/ 	.short	0x0001
        /*0022*/ 	.short	0x0000


//--------------------- .nv.info                  --------------------------
	.section	.nv.info,"",@"SHT_CUDA_INFO"
	.align	4


	//----- nvinfo : EIATTR_REGCOUNT
	.align		4
        /*0000*/ 	.byte	0x04, 0x2f
        /*0002*/ 	.short	(.L_4 - .L_3)
	.align		4
.L_3:
        /*0004*/ 	.word	index@(matmul_kernel)
        /*0008*/ 	.word	0x000000e2


	//----- nvinfo : EIATTR_FRAME_SIZE
	.align		4
.L_4:
        /*000c*/ 	.byte	0x04, 0x11
        /*000e*/ 	.short	(.L_6 - .L_5)
	.align		4
.L_5:
        /*0010*/ 	.word	index@($__internal_2_$__cuda_sm10x_tcgen05_guardrail_trap_unallocated_columns_being_dealloced)
        /*0014*/ 	.word	0x00000000


	//----- nvinfo : EIATTR_FRAME_SIZE
	.align		4
.L_6:
        /*0018*/ 	.byte	0x04, 0x11
        /*001a*/ 	.short	(.L_8 - .L_7)
	.align		4
.L_7:
        /*001c*/ 	.word	index@($__internal_1_$__cuda_sm10x_tcgen05_guardrail_trap_phase_invalid_during_alloc)
        /*0020*/ 	.word	0x00000000


	//----- nvinfo : EIATTR_FRAME_SIZE
	.align		4
.L_8:
        /*0024*/ 	.byte	0x04, 0x11
        /*0026*/ 	.short	(.L_10 - .L_9)
	.align		4
.L_9:
        /*0028*/ 	.word	index@($__internal_0_$__cuda_sm10x_tcgen05_guardrail_trap_col_being_dealloced_not_returned_by_alloc)
        /*002c*/ 	.word	0x00000000


	//----- nvinfo : EIATTR_FRAME_SIZE
	.align		4
.L_10:
        /*0030*/ 	.byte	0x04, 0x11
        /*0032*/ 	.short	(.L_12 - .L_11)
	.align		4
.L_11:
        /*0034*/ 	.word	index@(matmul_kernel)
        /*0038*/ 	.word	0x00000000


	//----- nvinfo : EIATTR_MIN_STACK_SIZE
	.align		4
.L_12:
        /*003c*/ 	.byte	0x04, 0x12
        /*003e*/ 	.short	(.L_14 - .L_13)
	.align		4
.L_13:
        /*0040*/ 	.word	index@(matmul_kernel)
        /*0044*/ 	.word	0x00000000
.L_14:


//--------------------- .nv.info.matmul_kernel    --------------------------
	.section	.nv.info.matmul_kernel,"",@"SHT_CUDA_INFO"
	.sectionflags	@""
	.align	4


	//----- nvinfo : EIATTR_CUDA_API_VERSION
	.align		4
        /*0000*/ 	.byte	0x04, 0x37
        /*0002*/ 	.short	(.L_16 - .L_15)
.L_15:
        /*0004*/ 	.word	0x00000081


	//----- nvinfo : EIATTR_KPARAM_INFO
	.align		4
.L_16:
        /*0008*/ 	.byte	0x04, 0x17
        /*000a*/ 	.short	(.L_18 - .L_17)
.L_17:
        /*000c*/ 	.word	0x00000000
        /*0010*/ 	.short	0x000d
        /*0012*/ 	.short	0x0048
        /*0014*/ 	.byte	0x00, 0xf4, 0x21, 0x00


	//----- nvinfo : EIATTR_KPARAM_INFO
	.align		4
.L_18:
        /*0018*/ 	.byte	0x04, 0x17
        /*001a*/ 	.short	(.L_20 - .L_19)
.L_19:
        /*001c*/ 	.word	0x00000000
        /*0020*/ 	.short	0x000c
        /*0022*/ 	.short	0x0040
        /*0024*/ 	.byte	0x00, 0xf4, 0x21, 0x00


	//----- nvinfo : EIATTR_KPARAM_INFO
	.align		4
.L_20:
        /*0028*/ 	.byte	0x04, 0x17
        /*002a*/ 	.short	(.L_22 - .L_21)
.L_21:
        /*002c*/ 	.word	0x00000000
        /*0030*/ 	.short	0x000b
        /*0032*/ 	.short	0x0038
        /*0034*/ 	.byte	0x00, 0xf0, 0x11, 0x00


	//----- nvinfo : EIATTR_KPARAM_INFO
	.align		4
.L_22:
        /*0038*/ 	.byte	0x04, 0x17
        /*003a*/ 	.short	(.L_24 - .L_23)
.L_23:
        /*003c*/ 	.word	0x00000000
        /*0040*/ 	.short	0x000a
        /*0042*/ 	.short	0x0034
        /*0044*/ 	.byte	0x00, 0xf0, 0x11, 0x00


	//----- nvinfo : EIATTR_KPARAM_INFO
	.align		4
.L_24:
        /*0048*/ 	.byte	0x04, 0x17
        /*004a*/ 	.short	(.L_26 - .L_25)
.L_25:
        /*004c*/ 	.word	0x00000000
        /*0050*/ 	.short	0x0009
        /*0052*/ 	.short	0x0030
        /*0054*/ 	.byte	0x00, 0xf0, 0x11, 0x00


	//----- nvinfo : EIATTR_KPARAM_INFO
	.align		4
.L_26:
        /*0058*/ 	.byte	0x04, 0x17
        /*005a*/ 	.short	(.L_28 - .L_27)
.L_27:
        /*005c*/ 	.word	0x00000000
        /*0060*/ 	.short	0x0008
        /*0062*/ 	.short	0x002c
        /*0064*/ 	.byte	0x00, 0xf0, 0x11, 0x00


	//----- nvinfo : EIATTR_KPARAM_INFO
	.align		4
.L_28:
        /*0068*/ 	.byte	0x04, 0x17
        /*006a*/ 	.short	(.L_30 - .L_29)
.L_29:
        /*006c*/ 	.word	0x00000000
        /*0070*/ 	.short	0x0007
        /*0072*/ 	.short	0x0028
        /*0074*/ 	.byte	0x00, 0xf0, 0x11, 0x00


	//----- nvinfo : EIATTR_KPARAM_INFO
	.align		4
.L_30:
        /*0078*/ 	.byte	0x04, 0x17
        /*007a*/ 	.short	(.L_32 - .L_31)
.L_31:
        /*007c*/ 	.word	0x00000000
        /*0080*/ 	.short	0x0006
        /*0082*/ 	.short	0x0024
        /*0084*/ 	.byte	0x00, 0xf0, 0x11, 0x00


	//----- nvinfo : EIATTR_KPARAM_INFO
	.align		4
.L_32:
        /*0088*/ 	.byte	0x04, 0x17
        /*008a*/ 	.short	(.L_34 - .L_33)
.L_33:
        /*008c*/ 	.word	0x00000000
        /*0090*/ 	.short	0x0005
        /*0092*/ 	.short	0x0020
        /*0094*/ 	.byte	0x00, 0xf0, 0x11, 0x00


	//----- nvinfo : EIATTR_KPARAM_INFO
	.align		4
.L_34:
        /*0098*/ 	.byte	0x04, 0x17
        /*009a*/ 	.short	(.L_36 - .L_35)
.L_35:
        /*009c*/ 	.word	0x00000000
        /*00a0*/ 	.short	0x0004
        /*00a2*/ 	.short	0x001c
        /*00a4*/ 	.byte	0x00, 0xf0, 0x11, 0x00


	//----- nvinfo : EIATTR_KPARAM_INFO
	.align		4
.L_36:
        /*00a8*/ 	.byte	0x04, 0x17
        /*00aa*/ 	.short	(.L_38 - .L_37)
.L_37:
        /*00ac*/ 	.word	0x00000000
        /*00b0*/ 	.short	0x0003
        /*00b2*/ 	.short	0x0018
        /*00b4*/ 	.byte	0x00, 0xf0, 0x11, 0x00


	//----- nvinfo : EIATTR_KPARAM_INFO
	.align		4
.L_38:
        /*00b8*/ 	.byte	0x04, 0x17
        /*00ba*/ 	.short	(.L_40 - .L_39)
.L_39:
        /*00bc*/ 	.word	0x00000000
        /*00c0*/ 	.short	0x0002
        /*00c2*/ 	.short	0x0010
        /*00c4*/ 	.byte	0x00, 0xf4, 0x21, 0x00


	//----- nvinfo : EIATTR_KPARAM_INFO
	.align		4
.L_40:
        /*00c8*/ 	.byte	0x04, 0x17
        /*00ca*/ 	.short	(.L_42 - .L_41)
.L_41:
        /*00cc*/ 	.word	0x00000000
        /*00d0*/ 	.short	0x0001
        /*00d2*/ 	.short	0x0008
        /*00d4*/ 	.byte	0x00, 0xf4, 0x21, 0x00


	//----- nvinfo : EIATTR_KPARAM_INFO
	.align		4
.L_42:
        /*00d8*/ 	.byte	0x04, 0x17
        /*00da*/ 	.short	(.L_44 - .L_43)
.L_43:
        /*00dc*/ 	.word	0x00000000
        /*00e0*/ 	.short	0x0000
        /*00e2*/ 	.short	0x0000
        /*00e4*/ 	.byte	0x00, 0xf4, 0x21, 0x00


	//----- nvinfo : EIATTR_EXPLICIT_CLUSTER
	.align		4
.L_44:
        /*00e8*/ 	.byte	0x01, 0x3e
	.zero		2


	//----- nvinfo : EIATTR_CTA_PER_CLUSTER
	.align		4
        /*00ec*/ 	.byte	0x04, 0x3d
        /*00ee*/ 	.short	(.L_46 - .L_45)
.L_45:
        /*00f0*/ 	.word	0x00000004
        /*00f4*/ 	.word	0x00000001
        /*00f8*/ 	.word	0x00000001


	//----- nvinfo : EIATTR_AT_ENTRY_FRAGMENTS
	.align		4
.L_46:
        /*00fc*/ 	.byte	0x04, 0x4f
        /*00fe*/ 	.short	(.L_48 - .L_47)


	//   ....[0]....
.L_47:
        /*0100*/ 	.word	0x00000004


	//----- nvinfo : EIATTR_RESERVED_SMEM_USED
	.align		4
.L_48:
        /*0104*/ 	.byte	0x01, 0x41
	.zero		2


	//----- nvinfo : EIATTR_SPARSE_MMA_MASK
	.align		4
        /*0108*/ 	.byte	0x03, 0x50
        /*010a*/ 	.short	0x0000


	//----- nvinfo : EIATTR_TCGEN05_1CTA_USED
	.align		4
        /*010c*/ 	.byte	0x01, 0x51
	.zero		2


	//----- nvinfo : EIATTR_MAXREG_COUNT
	.align		4
        /*0110*/ 	.byte	0x03, 0x1b
        /*0112*/ 	.short	0x00ff


	//----- nvinfo : EIATTR_NUM_BARRIERS
	.align		4
        /*0114*/ 	.byte	0x02, 0x4c
        /*0116*/ 	.byte	0x01
	.zero		1


	//----- nvinfo : EIATTR_INT_WARP_WIDE_INSTR_OFFSETS
	.align		4
        /*0118*/ 	.byte	0x04, 0x31
        /*011a*/ 	.short	(.L_50 - .L_49)


	//   ....[0]....
.L_49:
        /*011c*/ 	.word	0x00002290


	//   ....[1]....
        /*0120*/ 	.word	0x000024a0


	//   ....[2]....
        /*0124*/ 	.word	0x00002540


	//   ....[3]....
        /*0128*/ 	.word	0x00008f00


	//   ....[4]....
        /*012c*/ 	.word	0x00008f50


	//----- nvinfo : EIATTR_COOP_GROUP_MASK_REGIDS
	.align		4
.L_50:
        /*0130*/ 	.byte	0x04, 0x29
        /*0132*/ 	.short	(.L_52 - .L_51)


	//   ....[0]....
.L_51:
        /*0134*/ 	.word	0xffffffff


	//   ....[1]....
        /*0138*/ 	.word	0xffffffff


	//   ....[2]....
        /*013c*/ 	.word	0xffffffff


	//   ....[3]....
        /*0140*/ 	.word	0xffffffff


	//----- nvinfo : EIATTR_COOP_GROUP_INSTR_OFFSETS
	.align		4
.L_52:
        /*0144*/ 	.byte	0x04, 0x28
        /*0146*/ 	.short	(.L_54 - .L_53)


	//   ....[0]....
.L_53:
        /*0148*/ 	.word	0x00000060


	//   ....[1]....
        /*014c*/ 	.word	0x00000310


	//   ....[2]....
        /*0150*/ 	.word	0x00008da0


	//   ....[3]....
        /*0154*/ 	.word	0x00009000


	//----- nvinfo : EIATTR_VRC_CTA_INIT_COUNT
	.align		4
.L_54:
        /*0158*/ 	.byte	0x02, 0x4a
        /*015a*/ 	.byte	0x80
	.zero		1


	//----- nvinfo : EIATTR_MBARRIER_INSTR_OFFSETS
	.align		4
        /*015c*/ 	.byte	0x04, 0x39
        /*015e*/ 	.short	(.L_56 - .L_55)


	//   ....[0]....
.L_55:
        /*0160*/ 	.word	0x00002670
        /*0164*/ 	.word	0x000000ff
        /*0168*/ 	.word	0x00000000
        /*016c*/ 	.short	0x0100
        /*016e*/ 	.byte	0x1c
	.zero		1


	//   ....[1]....
        /*0170*/ 	.word	0x000027a0
        /*0174*/ 	.word	0x000000ff
        /*0178*/ 	.word	0x00012008
        /*017c*/ 	.short	0x0100
        /*017e*/ 	.byte	0x1d
	.zero		1


	//   ....[2]....
        /*0180*/ 	.word	0x00006f00
        /*0184*/ 	.word	0x000000ff
        /*0188*/ 	.word	0x00000000
        /*018c*/ 	.short	0x010a
        /*018e*/ 	.byte	0x21
	.zero		1


	//   ....[3]....
        /*0190*/ 	.word	0x00008520
        /*0194*/ 	.word	0x000000ff
        /*0198*/ 	.word	0x00000000
        /*019c*/ 	.short	0x010a
        /*019e*/ 	.byte	0x1c
	.zero		1


	//   ....[4]....
        /*01a0*/ 	.word	0x00008620
        /*01a4*/ 	.word	0x000000ff
        /*01a8*/ 	.word	0x00012000
        /*01ac*/ 	.short	0x0108
        /*01ae*/ 	.byte	0x1d
	.zero		1


	//   ....[5]....
        /*01b0*/ 	.word	0x00008660
        /*01b4*/ 	.word	0x000000ff
        /*01b8*/ 	.word	0x00012008
        /*01bc*/ 	.short	0x0108
        /*01be*/ 	.byte	0x1d
	.zero		1


	//   ....[6]....
        /*01c0*/ 	.word	0x00009020
        /*01c4*/ 	.word	0x000000ff
        /*01c8*/ 	.word	0x00000000
        /*01cc*/ 	.short	0x010a
        /*01ce*/ 	.byte	0x21
	.zero		1


	//   ....[7]....
        /*01d0*/ 	.word	0x00009050
        /*01d4*/ 	.word	0x000000ff
        /*01d8*/ 	.word	0x00000000
        /*01dc*/ 	.short	0x010a
        /*01de*/ 	.byte	0x1c
	.zero		1


	//----- nvinfo : EIATTR_NUM_MBARRIERS
	.align		4
.L_56:
        /*01e0*/ 	.byte	0x03, 0x38
        /*01e2*/ 	.short	0x0002


	//----- nvinfo : EIATTR_EXIT_INSTR_OFFSETS
	.align		4
        /*01e4*/ 	.byte	0x04, 0x1c
        /*01e6*/ 	.short	(.L_58 - .L_57)


	//   ....[0]....
.L_57:
        /*01e8*/ 	.word	0x00009010


	//----- nvinfo : EIATTR_REQNTID
	.align		4
.L_58:
        /*01ec*/ 	.byte	0x04, 0x10
        /*01ee*/ 	.short	(.L_60 - .L_59)
.L_59:
        /*01f0*/ 	.word	0x00000080
        /*01f4*/ 	.word	0x00000001
        /*01f8*/ 	.word	0x00000001


	//----- nvinfo : EIATTR_CRS_STACK_SIZE
	.align		4
.L_60:
        /*01fc*/ 	.byte	0x04, 0x1e
        /*01fe*/ 	.short	(.L_62 - .L_61)
.L_61:
        /*0200*/ 	.word	0x00000000


	//----- nvinfo : EIATTR_CBANK_PARAM_SIZE
	.align		4
.L_62:
        /*0204*/ 	.byte	0x03, 0x19
        /*0206*/ 	.short	0x0050


	//----- nvinfo : EIATTR_PARAM_CBANK
	.align		4
        /*0208*/ 	.byte	0x04, 0x0a
        /*020a*/ 	.short	(.L_64 - .L_63)
	.align		4
.L_63:
        /*020c*/ 	.word	index@(.nv.constant0.matmul_kernel)
        /*0210*/ 	.short	0x0380
        /*0212*/ 	.short	0x0050


	//----- nvinfo : EIATTR_SW_WAR
	.align		4
.L_64:
        /*0214*/ 	.byte	0x04, 0x36
        /*0216*/ 	.short	(.L_66 - .L_65)
.L_65:
        /*0218*/ 	.word	0x00000008
.L_66:


//--------------------- .nv.compat                --------------------------
	.section	.nv.compat,"",@"SHT_CUDA_COMPAT_INFO"
	.align	4
        /*0000*/ 	.byte	0x02, 0x02, 0x02, 0x00, 0x02, 0x05, 0x05, 0x00, 0x02, 0x03, 0x00, 0x00, 0x02, 0x06, 0x01, 0x00


//--------------------- .nv.callgraph             --------------------------
	.section	.nv.callgraph,"",@"SHT_CUDA_CALLGRAPH"
	.align	4
	.sectionentsize	8
	.align		4
        /*0000*/ 	.word	0x00000000
	.align		4
        /*0004*/ 	.word	0xffffffff
	.align		4
        /*0008*/ 	.word	0x00000000
	.align		4
        /*000c*/ 	.word	0xfffffffe
	.align		4
        /*0010*/ 	.word	0x00000000
	.align		4
        /*0014*/ 	.word	0xfffffffd
	.align		4
        /*0018*/ 	.word	0x00000000
	.align		4
        /*001c*/ 	.word	0xfffffffc


//--------------------- .text.matmul_kernel       --------------------------
	.section	.text.matmul_kernel,"ax",@progbits
	.align	128
        .global         matmul_kernel
        .type           matmul_kernel,@function
        .size           matmul_kernel,(.L_x_20 - matmul_kernel)
        .other          matmul_kernel,@"STO_CUDA_ENTRY STV_DEFAULT"
matmul_kernel:
.text.matmul_kernel:
[----:B------:R-:W1:Y:S01]  /*0000*/  LDC R1, c[0x0][0x37c] ;  /* 0x0000df00ff017b82 */ /* 0x000e620000000800 */
[----:B------:R-:W2:Y:S02]  /*0010*/  S2R R34, SR_TID.X ;  /* 0x0000000000227919 */ /* 0x000ea40000002100 */
[----:B--2---:R-:W-:-:S13]  /*0020*/  ISETP.GE.U32.AND P0, PT, R34, 0x20, PT ;  /* 0x000000202200780c */ /* 0x004fda0003f06070 */
[----:B------:R-:W-:Y:S02]  /*0030*/  VOTEU.ANY UP0, P0 ;  /* 0x0000000000ff7886 */ /* 0x000fe40000000100 */
[----:B-1----:R-:W-:Y:S05]  /*0040*/  BRA.U UP0, `(.L_x_0) ;  /* 0x0000000100b47547 */ /* 0x002fea000b800000 */
[----:B------:R-:W1:Y:S01]  /*0050*/  S2UR UR6, SR_CgaCtaId ;  /* 0x00000000000679c3 */ /* 0x000e620000008800 */
[----:B------:R-:W-:Y:S01]  /*0060*/  NOP ;  /* 0x0000000000007918 */ /* 0x000fe20000000000 */
[----:B------:R-:W-:Y:S02]  /*0070*/  UMOV UR4, 0x40 ;  /* 0x0000004000047882 */ /* 0x000fe40000000000 */
[----:B-1----:R-:W-:-:S09]  /*0080*/  ULEA UR4, UR6, UR4, 0x18 ;  /* 0x0000000406047291 */ /* 0x002fd2000f8ec0ff */
[----:B------:R-:W1:Y:S01]  /*0090*/  LDS.U8 R0, [UR4] ;  /* 0x00000004ff007984 */ /* 0x000e620008000000 */
[----:B------:R-:W-:Y:S02]  /*00a0*/  UMOV UR4, 0x400 ;  /* 0x0000040000047882 */ /* 0x000fe40000000000 */
[----:B------:R-:W-:Y:S01]  /*00b0*/  ULEA UR4, UR6, UR4, 0x18 ;  /* 0x0000000406047291 */ /* 0x000fe2000f8ec0ff */
[----:B-1----:R-:W-:-:S13]  /*00c0*/  ISETP.NE.AND P0, PT, R0, RZ, PT ;  /* 0x000000ff0000720c */ /* 0x002fda0003f05270 */
[----:B------:R-:W-:Y:S05]  /*00d0*/  @P0 BRA `(.L_x_1) ;  /* 0x0000000000780947 */ /* 0x000fea0003800000 */
[----:B------:R-:W-:-:S13]  /*00e0*/  ELECT P0, URZ, PT ;  /* 0x0000000000ff782f */ /* 0x000fda0003800000 */
[----:B------:R-:W-:Y:S05]  /*00f0*/  @!P0 BRA `(.L_x_2) ;  /* 0x0000000000808947 */ /* 0x000fea0003800000 */
[----:B------:R-:W-:Y:S01]  /*0100*/  UMOV UR5, 0x1 ;  /* 0x0000000100057882 */ /* 0x000fe20000000000 */
[----:B------:R-:W-:-:S04]  /*0110*/  IMAD.MOV.U32 R4, RZ, RZ, 0x1 ;  /* 0x00000001ff047424 */ /* 0x000fc800078e00ff */
[----:B------:R-:W-:Y:S04]  /*0120*/  DEPBAR.LE SB1, 0x36 ;  /* 0x00009d800000791a */ /* 0x000fe80000000000 */
[----:B------:R-:W1:Y:S02]  /*0130*/  UTCATOMSWS.FIND_AND_SET.ALIGN UP1, UR5, UR5 ;  /* 0x00000005000575e3 */ /* 0x000e640008020800 */
[----:B-1----:R-:W-:-:S04]  /*0140*/  PLOP3.LUT P0, PT, PT, PT, UP1, 0x80, 0x8 ;  /* 0x000000000008781c */ /* 0x002fc80003f0f018 */
[----:B------:R-:W-:-:S04]  /*0150*/  SEL R0, RZ, 0xffffffff, !P0 ;  /* 0xffffffffff007807 */ /* 0x000fc80004000000 */
[----:B------:R-:W-:Y:S01]  /*0160*/  ISETP.NE.AND P0, PT, R0, RZ, PT ;  /* 0x000000ff0000720c */ /* 0x000fe20003f05270 */
[----:B------:R-:W-:-:S12]  /*0170*/  IMAD.U32 R0, RZ, RZ, UR5 ;  /* 0x00000005ff007e24 */ /* 0x000fd8000f8e00ff */
[----:B------:R-:W-:Y:S05]  /*0180*/  @P0 BRA `(.L_x_3) ;  /* 0x0000000000240947 */ /* 0x000fea0003800000 */
.L_x_4:
[----:B------:R-:W-:Y:S05]  /*0190*/  NANOSLEEP 0x64 ;  /* 0x000000640000795d */ /* 0x000fea0003800000 */
[----:B------:R-:W-:-:S05]  /*01a0*/  UMOV UR5, 0x1 ;  /* 0x0000000100057882 */ /* 0x000fca0000000000 */
[----:B------:R-:W-:Y:S04]  /*01b0*/  DEPBAR.LE SB1, 0x36 ;  /* 0x00009d800000791a */ /* 0x000fe80000000000 */
[----:B------:R-:W1:Y:S02]  /*01c0*/  UTCATOMSWS.FIND_AND_SET.ALIGN UP1, UR5, UR5 ;  /* 0x00000005000575e3 */ /* 0x000e640008020800 */
[----:B-1----:R-:W-:-:S04]  /*01d0*/  PLOP3.LUT P0, PT, PT, PT, UP1, 0x80, 0x8 ;  /* 0x000000000008781c */ /* 0x002fc80003f0f018 */
[----:B------:R-:W-:-:S04]  /*01e0*/  SEL R0, RZ, 0xffffffff, !P0 ;  /* 0xffffffffff007807 */ /* 0x000fc80004000000 */
[----:B------:R-:W-:Y:S01]  /*01f0*/  ISETP.NE.AND P0, PT, R0, RZ, PT ;  /* 0x000000ff0000720c */ /* 0x000fe20003f05270 */
[----:B------:R-:W-:-:S12]  /*0200*/  IMAD.U32 R0, RZ, RZ, UR5 ;  /* 0x00000005ff007e24 */ /* 0x000fd8000f8e00ff */
[----:B------:R-:W-:Y:S05]  /*0210*/  @!P0 BRA `(.L_x_4) ;  /* 0xfffffffc00dc8947 */ /* 0x000fea000383ffff */
.L_x_3:
[----:B------:R-:W-:Y:S01]  /*0220*/  VIADD R3, R0, 0x10 ;  /* 0x0000001000037836 */ /* 0x000fe20000000000 */
[----:B------:R-:W-:Y:S01]  /*0230*/  UMOV UR5, 0x50 ;  /* 0x0000005000057882 */ /* 0x000fe20000000000 */
[----:B------:R-:W-:Y:S01]  /*0240*/  SHF.L.U32 R2, R4, R0, RZ ;  /* 0x0000000004027219 */ /* 0x000fe200000006ff */
[----:B------:R-:W-:Y:S01]  /*0250*/  ULEA UR5, UR6, UR5, 0x18 ;  /* 0x0000000506057291 */ /* 0x000fe2000f8ec0ff */
[----:B------:R-:W-:Y:S01]  /*0260*/  IMAD.SHL.U32 R0, R0, 0x20, RZ ;  /* 0x0000002000007824 */ /* 0x000fe200078e00ff */
[----:B------:R-:W-:-:S04]  /*0270*/  SHF.L.U32 R3, R4, R3, RZ ;  /* 0x0000000304037219 */ /* 0x000fc800000006ff */
[----:B------:R-:W-:-:S05]  /*0280*/  LOP3.LUT R2, R3, R2, RZ, 0xfc, !PT ;  /* 0x0000000203027212 */ /* 0x000fca00078efcff */
[----:B------:R1:W-:Y:S04]  /*0290*/  ATOMS.OR RZ, [UR5], R2 ;  /* 0x00000002ffff798c */ /* 0x0003e8000b000005 */
[----:B------:R1:W-:Y:S01]  /*02a0*/  STS [UR4], R0 ;  /* 0x00000000ff007988 */ /* 0x0003e20008000804 */
[----:B------:R-:W-:Y:S05]  /*02b0*/  BRA `(.L_x_2) ;  /* 0x0000000000107947 */ /* 0x000fea0003800000 */
.L_x_1:
[----:B------:R-:W-:Y:S01]  /*02c0*/  IMAD.MOV.U32 R0, RZ, RZ, -0x1 ;  /* 0xffffffffff007424 */ /* 0x000fe200078e00ff */
[----:B------:R-:W-:-:S04]  /*02d0*/  MOV R2, 0x300 ;  /* 0x0000030000027802 */ /* 0x000fc80000000f00 */
[----:B------:R1:W-:Y:S03]  /*02e0*/  STS [UR4], R0 ;  /* 0x00000000ff007988 */ /* 0x0003e60008000804 */
[----:B-1----:R-:W-:Y:S05]  /*02f0*/  CALL.REL.NOINC `($__internal_1_$__cuda_sm10x_tcgen05_guardrail_trap_phase_invalid_during_alloc) ;  /* 0x0000008c006c7944 */ /* 0x002fea0003c00000 */
.L_x_2:
[----:B------:R-:W-:Y:S05]  /*0300*/  WARPSYNC.ALL ;  /* 0x0000000000007948 */ /* 0x000fea0003800000 */
[----:B------:R-:W-:Y:S01]  /*0310*/  NOP ;  /* 0x0000000000007918 */ /* 0x000fe20000000000 */
.L_x_0:
[----:B------:R-:W2:Y:S08]  /*0320*/  LDC.64 R44, c[0x0][0x398] ;  /* 0x0000e600ff2c7b82 */ /* 0x000eb00000000a00 */
[----:B------:R-:W3:Y:S02]  /*0330*/  S2UR UR5, SR_CgaSize ;  /* 0x00000000000579c3 */ /* 0x000ee40000008a00 */
[----:B---3--:R-:W-:-:S12]  /*0340*/  UIMAD UR5, UR5, -0xa0, URZ ;  /* 0xffffff60050578a4 */ /* 0x008fd8000f8e02ff */
[----:B------:R-:W3:Y:S01]  /*0350*/  LDCU UR5, c[0x0][UR5+0x2b0] ;  /* 0x00005600050577ac */ /* 0x000ee20008000800 */
[----:B------:R-:W-:Y:S01]  /*0360*/  IMAD.SHL.U32 R8, R34, 0x4, RZ ;  /* 0x0000000422087824 */ /* 0x000fe200078e00ff */
[----:B------:R-:W4:Y:S01]  /*0370*/  LDCU UR32, c[0x0][0x3a0] ;  /* 0x00007400ff2077ac */ /* 0x000f220008000800 */
[----:B------:R-:W5:Y:S01]  /*0380*/  S2UR UR4, SR_CTAID.X ;  /* 0x00000000000479c3 */ /* 0x000f620000002500 */
[----:B------:R-:W1:Y:S01]  /*0390*/  LDCU.64 UR16, c[0x0][0x3a8] ;  /* 0x00007500ff1077ac */ /* 0x000e620008000a00 */
[----:B------:R-:W-:Y:S01]  /*03a0*/  UMOV UR29, 0x400 ;  /* 0x00000400001d7882 */ /* 0x000fe20000000000 */
[----:B------:R-:W1:Y:S01]  /*03b0*/  LDCU.128 UR20, c[0x0][0x380] ;  /* 0x00007000ff1477ac */ /* 0x000e620008000c00 */
[----:B------:R-:W1:Y:S01]  /*03c0*/  LDCU UR9, c[0x0][0x3b0] ;  /* 0x00007600ff0977ac */ /* 0x000e620008000800 */
[----:B------:R-:W-:Y:S01]  /*03d0*/  UMOV UR7, 0x1 ;  /* 0x0000000100077882 */ /* 0x000fe20000000000 */
[----:B----4-:R-:W-:Y:S01]  /*03e0*/  UIADD3 UR12, UPT, UPT, UR32, 0x3f, URZ ;  /* 0x0000003f200c7890 */ /* 0x010fe2000fffe0ff */
[----:B-12---:R-:W-:Y:S01]  /*03f0*/  VIADD R0, R45, 0x7f ;  /* 0x0000007f2d007836 */ /* 0x006fe20000000000 */
[----:B------:R-:W-:Y:S01]  /*0400*/  IABS R13, R44 ;  /* 0x0000002c000d7213 */ /* 0x000fe20000000000 */
[----:B------:R-:W1:Y:S01]  /*0410*/  LDCU.64 UR38, c[0x0][0x358] ;  /* 0x00006b00ff2677ac */ /* 0x000e620008000a00 */
[----:B------:R-:W-:Y:S01]  /*0420*/  IABS R43, R45 ;  /* 0x0000002d002b7213 */ /* 0x000fe20000000000 */
[----:B------:R-:W-:Y:S01]  /*0430*/  IMAD.U32 R48, RZ, RZ, UR16 ;  /* 0x00000010ff307e24 */ /* 0x000fe2000f8e00ff */
[----:B------:R-:W-:Y:S01]  /*0440*/  SHF.R.S32.HI R3, RZ, 0x1f, R0 ;  /* 0x0000001fff037819 */ /* 0x000fe20000011400 */
[----:B------:R-:W-:Y:S01]  /*0450*/  UISETP.GT.AND UP1, UPT, UR12, 0x3f, UPT ;  /* 0x0000003f0c00788c */ /* 0x000fe2000bf24270 */
[----:B------:R-:W-:Y:S01]  /*0460*/  IMAD.U32 R50, RZ, RZ, UR16 ;  /* 0x00000010ff327e24 */ /* 0x000fe2000f8e00ff */
[----:B-----5:R-:W-:-:S02]  /*0470*/  I2FP.F32.U32 R5, UR4 ;  /* 0x0000000400057c45 */ /* 0x020fc40008201000 */
[----:B------:R-:W-:Y:S01]  /*0480*/  LEA.HI R3, R3, R0, RZ, 0x7 ;  /* 0x0000000003037211 */ /* 0x000fe200078f38ff */
[----:B------:R-:W-:Y:S02]  /*0490*/  USEL UR6, URZ, 0x4, !UP1 ;  /* 0x00000004ff067887 */ /* 0x000fe4000c800000 */
[----:B---3--:R-:W-:Y:S01]  /*04a0*/  FMUL R5, R5, UR5 ;  /* 0x0000000505057c20 */ /* 0x008fe20008400000 */
[----:B------:R-:W-:Y:S01]  /*04b0*/  SHF.R.S32.HI R3, RZ, 0x7, R3 ;  /* 0x00000007ff037819 */ /* 0x000fe20000011403 */
[----:B------:R-:W2:Y:S02]  /*04c0*/  S2UR UR5, SR_CgaCtaId ;  /* 0x00000000000579c3 */ /* 0x000ea40000008800 */
[----:B------:R-:W-:Y:S02]  /*04d0*/  IMAD.U32 R61, RZ, RZ, UR6 ;  /* 0x00000006ff3d7e24 */ /* 0x000fe4000f8e00ff */
[----:B------:R-:W-:Y:S01]  /*04e0*/  IMAD.SHL.U32 R4, R3, 0x8, RZ ;  /* 0x0000000803047824 */ /* 0x000fe200078e00ff */
[----:B------:R-:W-:Y:S04]  /*04f0*/  F2I.U32.TRUNC.NTZ R5, R5 ;  /* 0x0000000500057305 */ /* 0x000fe8000020f000 */
[----:B------:R-:W-:-:S04]  /*0500*/  IABS R7, R4 ;  /* 0x0000000400077213 */ /* 0x000fc80000000000 */
[----:B------:R-:W3:Y:S01]  /*0510*/  I2F.RP R0, R7 ;  /* 0x0000000700007306 */ /* 0x000ee20000209400 */
[----:B--2---:R-:W-:Y:S02]  /*0520*/  USHF.L.U32 UR4, UR5, 0x5, URZ ;  /* 0x0000000505047899 */ /* 0x004fe400080006ff */
[----:B------:R-:W-:-:S05]  /*0530*/  ULEA UR29, UR5, UR29, 0x18 ;  /* 0x0000001d051d7291 */ /* 0x000fca000f8ec0ff */
[----:B---3--:R-:W2:Y:S01]  /*0540*/  MUFU.RCP R0, R0 ;  /* 0x0000000000007308 */ /* 0x008ea20000001000 */
[----:B------:R-:W-:Y:S02]  /*0550*/  ULOP3.LUT UR4, UR4, 0x60, URZ, 0xc0, !UPT ;  /* 0x0000006004047892 */ /* 0x000fe4000f8ec0ff */
[----:B------:R-:W-:-:S07]  /*0560*/  UIADD3 UR33, UPT, UPT, UR29, 0x12000, URZ ;  /* 0x000120001d217890 */ /* 0x000fce000fffe0ff */
[----:B------:R-:W-:Y:S01]  /*0570*/  UMOV UR28, UR33 ;  /* 0x00000021001c7c82 */ /* 0x000fe20008000000 */
[----:B--2---:R-:W-:Y:S01]  /*0580*/  VIADD R2, R0, 0xffffffe ;  /* 0x0ffffffe00027836 */ /* 0x004fe20000000000 */
[----:B------:R-:W-:-:S03]  /*0590*/  IABS R0, R5 ;  /* 0x0000000500007213 */ /* 0x000fc60000000000 */
[----:B------:R2:W3:Y:S02]  /*05a0*/  F2I.FTZ.U32.TRUNC.NTZ R3, R2 ;  /* 0x0000000200037305 */ /* 0x0004e4000021f000 */
[----:B--2---:R-:W-:Y:S02]  /*05b0*/  IMAD.MOV.U32 R2, RZ, RZ, RZ ;  /* 0x000000ffff027224 */ /* 0x004fe400078e00ff */
[----:B---3--:R-:W-:-:S04]  /*05c0*/  IMAD.MOV R6, RZ, RZ, -R3 ;  /* 0x000000ffff067224 */ /* 0x008fc800078e0a03 */
[----:B------:R-:W-:Y:S01]  /*05d0*/  IMAD R9, R6, R7, RZ ;  /* 0x0000000706097224 */ /* 0x000fe200078e02ff */
[----:B------:R-:W-:-:S03]  /*05e0*/  IABS R6, R4 ;  /* 0x0000000400067213 */ /* 0x000fc60000000000 */
[----:B------:R-:W-:-:S04]  /*05f0*/  IMAD.HI.U32 R3, R3, R9, R2 ;  /* 0x0000000903037227 */ /* 0x000fc800078e0002 */
[----:B------:R-:W-:Y:S02]  /*0600*/  IMAD.MOV R2, RZ, RZ, -R6 ;  /* 0x000000ffff027224 */ /* 0x000fe400078e0a06 */
[----:B------:R-:W-:-:S04]  /*0610*/  IMAD.HI.U32 R3, R3, R0, RZ ;  /* 0x0000000003037227 */ /* 0x000fc800078e00ff */
[----:B------:R-:W-:Y:S01]  /*0620*/  IMAD R0, R3, R2, R0 ;  /* 0x0000000203007224 */ /* 0x000fe200078e0200 */
[----:B------:R-:W-:Y:S04]  /*0630*/  BAR.SYNC.DEFER_BLOCKING 0x0 ;  /* 0x0000000000007b1d */ /* 0x000fe80000010000 */
[----:B------:R-:W-:-:S13]  /*0640*/  ISETP.GT.U32.AND P1, PT, R7, R0, PT ;  /* 0x000000000700720c */ /* 0x000fda0003f24070 */
[----:B------:R-:W-:Y:S02]  /*0650*/  @!P1 IMAD.IADD R0, R0, 0x1, -R7 ;  /* 0x0000000100009824 */ /* 0x000fe400078e0a07 */
[----:B------:R-:W-:Y:S01]  /*0660*/  @!P1 VIADD R3, R3, 0x1 ;  /* 0x0000000103039836 */ /* 0x000fe20000000000 */
[----:B------:R-:W-:Y:S02]  /*0670*/  ISETP.NE.AND P1, PT, R4, RZ, PT ;  /* 0x000000ff0400720c */ /* 0x000fe40003f25270 */
[----:B------:R-:W-:Y:S02]  /*0680*/  ISETP.GE.U32.AND P0, PT, R0, R7, PT ;  /* 0x000000070000720c */ /* 0x000fe40003f06070 */
[----:B------:R-:W-:-:S04]  /*0690*/  LOP3.LUT R0, R5, R4, RZ, 0x3c, !PT ;  /* 0x0000000405007212 */ /* 0x000fc800078e3cff */
[----:B------:R-:W-:Y:S01]  /*06a0*/  ISETP.GE.AND P2, PT, R0, RZ, PT ;  /* 0x000000ff0000720c */ /* 0x000fe20003f46270 */
[----:B------:R-:W-:-:S06]  /*06b0*/  VIADD R0, R44, 0x3f ;  /* 0x0000003f2c007836 */ /* 0x000fcc0000000000 */
[----:B------:R-:W-:-:S04]  /*06c0*/  @P0 VIADD R3, R3, 0x1 ;  /* 0x0000000103030836 */ /* 0x000fc80000000000 */
[----:B------:R-:W-:Y:S01]  /*06d0*/  IMAD.MOV.U32 R2, RZ, RZ, R3 ;  /* 0x000000ffff027224 */ /* 0x000fe200078e0003 */
[----:B------:R-:W-:-:S03]  /*06e0*/  SHF.R.S32.HI R3, RZ, 0x1f, R0 ;  /* 0x0000001fff037819 */ /* 0x000fc60000011400 */
[----:B------:R-:W-:Y:S01]  /*06f0*/  @!P2 IMAD.MOV R2, RZ, RZ, -R2 ;  /* 0x000000ffff02a224 */ /* 0x000fe200078e0a02 */
[----:B------:R-:W-:Y:S02]  /*0700*/  @!P1 LOP3.LUT R2, RZ, R4, RZ, 0x33, !PT ;  /* 0x00000004ff029212 */ /* 0x000fe400078e33ff */
[----:B------:R-:W-:-:S03]  /*0710*/  LEA.HI R3, R3, R0, RZ, 0x6 ;  /* 0x0000000003037211 */ /* 0x000fc600078f30ff */
[----:B------:R-:W-:Y:S02]  /*0720*/  IMAD.SHL.U32 R33, R2, 0x8, RZ ;  /* 0x0000000802217824 */ /* 0x000fe400078e00ff */
[----:B------:R-:W-:-:S03]  /*0730*/  IMAD.MOV R2, RZ, RZ, -R2 ;  /* 0x000000ffff027224 */ /* 0x000fc600078e0a02 */
[----:B------:R-:W-:Y:S01]  /*0740*/  LEA.HI.SX32 R3, R3, -R33, 0x1a ;  /* 0x8000002103037211 */ /* 0x000fe200078fd2ff */
[----:B------:R-:W-:-:S03]  /*0750*/  IMAD R10, R4, R2, R5 ;  /* 0x00000002040a7224 */ /* 0x000fc600078e0205 */
[----:B------:R-:W-:Y:S02]  /*0760*/  VIMNMX R11, PT, PT, R3, 0x8, PT ;  /* 0x00000008030b7848 */ /* 0x000fe40003fe0100 */
[----:B------:R-:W-:Y:S02]  /*0770*/  IABS R9, R10 ;  /* 0x0000000a00097213 */ /* 0x000fe40000000000 */
[-C--:B------:R-:W-:Y:S02]  /*0780*/  IABS R7, R11.reuse ;  /* 0x0000000b00077213 */ /* 0x080fe40000000000 */
[----:B------:R-:W-:Y:S02]  /*0790*/  IABS R4, R11 ;  /* 0x0000000b00047213 */ /* 0x000fe40000000000 */
[----:B------:R-:W2:Y:S08]  /*07a0*/  I2F.RP R0, R7 ;  /* 0x0000000700007306 */ /* 0x000eb00000209400 */
[----:B--2---:R-:W2:Y:S02]  /*07b0*/  MUFU.RCP R0, R0 ;  /* 0x0000000000007308 */ /* 0x004ea40000001000 */
[----:B--2---:R-:W-:-:S02]  /*07c0*/  VIADD R3, R0, 0xffffffe ;  /* 0x0ffffffe00037836 */ /* 0x004fc40000000000 */
[----:B------:R-:W-:-:S04]  /*07d0*/  IMAD.MOV R0, RZ, RZ, -R4 ;  /* 0x000000ffff007224 */ /* 0x000fc800078e0a04 */
[----:B------:R-:W-:Y:S08]  /*07e0*/  I2F.RP R4, R43 ;  /* 0x0000002b00047306 */ /* 0x000ff00000209400 */
[----:B------:R-:W2:Y:S02]  /*07f0*/  F2I.FTZ.U32.TRUNC.NTZ R3, R3 ;  /* 0x0000000300037305 */ /* 0x000ea4000021f000 */
[----:B--2---:R-:W-:-:S04]  /*0800*/  IMAD.MOV R6, RZ, RZ, -R3 ;  /* 0x000000ffff067224 */ /* 0x004fc800078e0a03 */
[----:B------:R-:W-:Y:S02]  /*0810*/  IMAD.MOV.U32 R2, RZ, RZ, R6 ;  /* 0x000000ffff027224 */ /* 0x000fe400078e0006 */
[----:B------:R-:W-:Y:S02]  /*0820*/  MUFU.RCP R6, R4 ;  /* 0x0000000400067308 */ /* 0x000fe40000001000 */
[----:B------:R-:W-:Y:S02]  /*0830*/  IMAD R5, R2, R7, RZ ;  /* 0x0000000702057224 */ /* 0x000fe400078e02ff */
[----:B------:R-:W-:-:S04]  /*0840*/  IMAD.MOV.U32 R2, RZ, RZ, RZ ;  /* 0x000000ffff027224 */ /* 0x000fc800078e00ff */
[----:B------:R-:W-:Y:S01]  /*0850*/  IMAD.HI.U32 R2, R3, R5, R2 ;  /* 0x0000000503027227 */ /* 0x000fe200078e0002 */
[----:B------:R-:W-:Y:S01]  /*0860*/  SHF.R.S32.HI R5, RZ, 0x6, R34 ;  /* 0x00000006ff057819 */ /* 0x000fe20000011422 */
[----:B------:R-:W2:Y:S03]  /*0870*/  I2F.RP R3, R13 ;  /* 0x0000000d00037306 */ /* 0x000ea60000209400 */
[----:B------:R-:W-:Y:S01]  /*0880*/  SGXT R5, R5, 0x1 ;  /* 0x000000010505781a */ /* 0x000fe20000000200 */
[----:B------:R-:W-:-:S03]  /*0890*/  IMAD.HI.U32 R2, R2, R9, RZ ;  /* 0x0000000902027227 */ /* 0x000fc600078e00ff */
[----:B------:R-:W-:Y:S01]  /*08a0*/  LOP3.LUT R5, R5, 0x90, RZ, 0xc0, !PT ;  /* 0x0000009005057812 */ /* 0x000fe200078ec0ff */
[----:B------:R-:W-:-:S03]  /*08b0*/  IMAD R0, R2, R0, R9 ;  /* 0x0000000002007224 */ /* 0x000fc600078e0209 */
[----:B------:R-:W-:Y:S01]  /*08c0*/  LOP3.LUT R8, R5, 0x7c, R8, 0x78, !PT ;  /* 0x0000007c05087812 */ /* 0x000fe200078e7808 */
[----:B------:R-:W-:Y:S01]  /*08d0*/  IMAD.SHL.U32 R5, R34, 0x80, RZ ;  /* 0x0000008022057824 */ /* 0x000fe200078e00ff */
[----:B------:R-:W-:Y:S01]  /*08e0*/  ISETP.GT.U32.AND P1, PT, R7, R0, PT ;  /* 0x000000000700720c */ /* 0x000fe20003f24070 */
[----:B--2---:R-:W2:Y:S03]  /*08f0*/  MUFU.RCP R3, R3 ;  /* 0x0000000300037308 */ /* 0x004ea60000001000 */
[----:B------:R-:W-:Y:S02]  /*0900*/  LOP3.LUT R4, R5, 0x1f80, RZ, 0xc0, !PT ;  /* 0x00001f8005047812 */ /* 0x000fe400078ec0ff */
[----:B------:R-:W-:-:S07]  /*0910*/  LOP3.LUT R5, R8, 0x1000, R5, 0xf8, !PT ;  /* 0x0000100008057812 */ /* 0x000fce00078ef805 */
[----:B------:R-:W-:Y:S02]  /*0920*/  @!P1 IMAD.IADD R0, R0, 0x1, -R7 ;  /* 0x0000000100009824 */ /* 0x000fe400078e0a07 */
[----:B------:R-:W-:Y:S01]  /*0930*/  @!P1 VIADD R2, R2, 0x1 ;  /* 0x0000000102029836 */ /* 0x000fe20000000000 */
[----:B------:R-:W-:Y:S02]  /*0940*/  ISETP.NE.AND P1, PT, R11, RZ, PT ;  /* 0x000000ff0b00720c */ /* 0x000fe40003f25270 */
[----:B------:R-:W-:Y:S01]  /*0950*/  ISETP.GE.U32.AND P0, PT, R0, R7, PT ;  /* 0x000000070000720c */ /* 0x000fe20003f06070 */
[----:B--2---:R-:W-:Y:S01]  /*0960*/  VIADD R3, R3, 0xffffffe ;  /* 0x0ffffffe03037836 */ /* 0x004fe20000000000 */
[----:B------:R-:W-:Y:S02]  /*0970*/  LOP3.LUT R0, R10, R11, RZ, 0x3c, !PT ;  /* 0x0000000b0a007212 */ /* 0x000fe400078e3cff */
[----:B------:R-:W-:Y:S02]  /*0980*/  LOP3.LUT R7, R34, 0x40, RZ, 0xc0, !PT ;  /* 0x0000004022077812 */ /* 0x000fe400078ec0ff */
[----:B------:R-:W-:Y:S01]  /*0990*/  ISETP.GE.AND P2, PT, R0, RZ, PT ;  /* 0x000000ff0000720c */ /* 0x000fe20003f46270 */
[----:B------:R-:W-:Y:S01]  /*09a0*/  IMAD.SHL.U32 R0, R34, 0x10, RZ ;  /* 0x0000001022007824 */ /* 0x000fe200078e00ff */
[----:B------:R-:W2:Y:S04]  /*09b0*/  F2I.FTZ.U32.TRUNC.NTZ R3, R3 ;  /* 0x0000000300037305 */ /* 0x000ea8000021f000 */
[----:B------:R-:W-:Y:S01]  /*09c0*/  LOP3.LUT R0, R0, 0x70, RZ, 0xc0, !PT ;  /* 0x0000007000007812 */ /* 0x000fe200078ec0ff */
[----:B------:R-:W-:-:S03]  /*09d0*/  @P0 VIADD R2, R2, 0x1 ;  /* 0x0000000102020836 */ /* 0x000fc60000000000 */
[----:B------:R-:W-:Y:S01]  /*09e0*/  LEA.HI R7, R7, R0, RZ, 0x1c ;  /* 0x0000000007077211 */ /* 0x000fe200078fe0ff */
[----:B------:R-:W-:Y:S01]  /*09f0*/  IMAD.MOV.U32 R32, RZ, RZ, R2 ;  /* 0x000000ffff207224 */ /* 0x000fe200078e0002 */
[----:B------:R-:W-:-:S03]  /*0a00*/  SHF.R.U32.HI R2, RZ, 0x5, R34 ;  /* 0x00000005ff027819 */ /* 0x000fc60000011622 */
[----:B------:R-:W-:Y:S01]  /*0a10*/  @!P2 IMAD.MOV R32, RZ, RZ, -R32 ;  /* 0x000000ffff20a224 */ /* 0x000fe200078e0a20 */
[----:B------:R-:W-:Y:S01]  /*0a20*/  @!P1 LOP3.LUT R32, RZ, R11, RZ, 0x33, !PT ;  /* 0x0000000bff209212 */ /* 0x000fe200078e33ff */
[----:B------:R-:W-:Y:S01]  /*0a30*/  IMAD.IADD R4, R4, 0x1, R7 ;  /* 0x0000000104047824 */ /* 0x000fe200078e0207 */
[----:B------:R-:W-:Y:S01]  /*0a40*/  R2UR UR8, R2 ;  /* 0x00000000020872ca */ /* 0x000fe200000e0000 */
[--C-:B--2---:R-:W-:Y:S01]  /*0a50*/  IMAD.MOV R2, RZ, RZ, -R3.reuse ;  /* 0x000000ffff027224 */ /* 0x104fe200078e0a03 */
[----:B------:R-:W-:Y:S01]  /*0a60*/  SHF.R.U32.HI R7, RZ, 0x6, R34 ;  /* 0x00000006ff077819 */ /* 0x000fe20000011622 */
[----:B------:R-:W-:Y:S01]  /*0a70*/  IMAD.MOV R0, RZ, RZ, -R32 ;  /* 0x000000ffff007224 */ /* 0x000fe200078e0a20 */
[----:B------:R-:W-:Y:S01]  /*0a80*/  LEA R32, R32, UR4, 0x7 ;  /* 0x0000000420207c11 */ /* 0x000fe2000f8e38ff */
[----:B------:R-:W-:Y:S01]  /*0a90*/  IMAD R9, R2, R13, RZ ;  /* 0x0000000d02097224 */ /* 0x000fe200078e02ff */
[----:B------:R-:W-:Y:S01]  /*0aa0*/  SGXT.U32 R7, R7, 0x1 ;  /* 0x000000010707781a */ /* 0x000fe20000000000 */
[----:B------:R-:W-:Y:S01]  /*0ab0*/  IMAD R0, R11, R0, R10 ;  /* 0x000000000b007224 */ /* 0x000fe200078e020a */
[----:B------:R-:W2:Y:S01]  /*0ac0*/  LDCU UR4, c[0x0][0x3a4] ;  /* 0x00007480ff0477ac */ /* 0x000ea20008000800 */
[----:B------:R-:W-:Y:S01]  /*0ad0*/  VIADD R10, R6, 0xffffffe ;  /* 0x0ffffffe060a7836 */ /* 0x000fe20000000000 */
[----:B------:R-:W-:Y:S01]  /*0ae0*/  LOP3.LUT R6, R34, 0x3f, RZ, 0xc0, !PT ;  /* 0x0000003f22067812 */ /* 0x000fe200078ec0ff */
[----:B------:R-:W-:Y:S01]  /*0af0*/  IMAD.IADD R33, R33, 0x1, R0 ;  /* 0x0000000121217824 */ /* 0x000fe200078e0200 */
[C---:B------:R-:W-:Y:S01]  /*0b00*/  ISETP.GE.AND P0, PT, R7.reuse, UR32, PT ;  /* 0x0000002007007c0c */ /* 0x040fe2000bf06270 */
[----:B------:R-:W-:Y:S01]  /*0b10*/  IMAD.MOV.U32 R2, RZ, RZ, RZ ;  /* 0x000000ffff027224 */ /* 0x000fe200078e00ff */
[----:B------:R-:W-:Y:S01]  /*0b20*/  LOP3.LUT R8, R7, 0x2, RZ, 0xfc, !PT ;  /* 0x0000000207087812 */ /* 0x000fe200078efcff */
[----:B------:R-:W-:Y:S01]  /*0b30*/  IMAD R33, R33, 0x40, R6 ;  /* 0x0000004021217824 */ /* 0x000fe200078e0206 */
[----:B------:R-:W3:Y:S01]  /*0b40*/  F2I.FTZ.U32.TRUNC.NTZ R11, R10 ;  /* 0x0000000a000b7305 */ /* 0x000ee2000021f000 */
[----:B------:R-:W-:Y:S01]  /*0b50*/  IMAD.HI.U32 R2, R3, R9, R2 ;  /* 0x0000000903027227 */ /* 0x000fe200078e0002 */
[----:B------:R-:W-:-:S02]  /*0b60*/  SEL R3, R61, RZ, !P0 ;  /* 0x000000ff3d037207 */ /* 0x000fc40004000000 */
[----:B------:R-:W-:Y:S01]  /*0b70*/  IABS R0, R33 ;  /* 0x0000002100007213 */ /* 0x000fe20000000000 */
[----:B------:R-:W-:Y:S01]  /*0b80*/  IMAD R85, R7, UR16, RZ ;  /* 0x0000001007557c24 */ /* 0x000fe2000f8e02ff */
[----:B------:R-:W-:Y:S01]  /*0b90*/  ISETP.GE.AND P0, PT, R8, UR32, PT ;  /* 0x0000002008007c0c */ /* 0x000fe2000bf06270 */
[----:B------:R-:W-:Y:S01]  /*0ba0*/  IMAD R65, R6, UR17, RZ ;  /* 0x0000001106417c24 */ /* 0x000fe2000f8e02ff */
[----:B------:R-:W-:Y:S01]  /*0bb0*/  LOP3.LUT R32, R32, R7, RZ, 0xfc, !PT ;  /* 0x0000000720207212 */ /* 0x000fe200078efcff */
[----:B------:R-:W-:Y:S01]  /*0bc0*/  IMAD.HI.U32 R2, R2, R0, RZ ;  /* 0x0000000002027227 */ /* 0x000fe200078e00ff */
[----:B------:R-:W-:Y:S02]  /*0bd0*/  SEL R9, R61, RZ, !P0 ;  /* 0x000000ff3d097207 */ /* 0x000fe40004000000 */
[----:B------:R-:W-:Y:S01]  /*0be0*/  ISETP.NE.U32.AND P2, PT, R3, RZ, PT ;  /* 0x000000ff0300720c */ /* 0x000fe20003f45070 */
[----:B------:R-:W-:Y:S01]  /*0bf0*/  IMAD.MOV R2, RZ, RZ, -R2 ;  /* 0x000000ffff027224 */ /* 0x000fe200078e0a02 */
[C---:B------:R-:W-:Y:S01]  /*0c00*/  LOP3.LUT R25, R32.reuse, 0x1e, RZ, 0xfc, !PT ;  /* 0x0000001e20197812 */ /* 0x040fe200078efcff */
[----:B---3--:R-:W-:Y:S01]  /*0c10*/  IMAD.MOV R10, RZ, RZ, -R11 ;  /* 0x000000ffff0a7224 */ /* 0x008fe200078e0a0b */
[----:B------:R-:W-:Y:S01]  /*0c20*/  LOP3.LUT R31, R32, 0x2, RZ, 0xfc, !PT ;  /* 0x00000002201f7812 */ /* 0x000fe200078efcff */
[C---:B------:R-:W-:Y:S01]  /*0c30*/  IMAD R0, R13.reuse, R2, R0 ;  /* 0x000000020d007224 */ /* 0x040fe200078e0200 */
[----:B------:R-:W-:Y:S01]  /*0c40*/  IABS R42, R25 ;  /* 0x00000019002a7213 */ /* 0x000fe20000000000 */
[----:B------:R-:W-:Y:S01]  /*0c50*/  IMAD R3, R10, R43, RZ ;  /* 0x0000002b0a037224 */ /* 0x000fe200078e02ff */
[----:B------:R-:W-:Y:S01]  /*0c60*/  LOP3.LUT R30, R32, 0x4, RZ, 0xfc, !PT ;  /* 0x00000004201e7812 */ /* 0x000fe200078efcff */
[----:B------:R-:W-:Y:S01]  /*0c70*/  IMAD.MOV.U32 R10, RZ, RZ, RZ ;  /* 0x000000ffff0a7224 */ /* 0x000fe200078e00ff */
[----:B------:R-:W-:-:S02]  /*0c80*/  ISETP.GT.U32.AND P0, PT, R13, R0, PT ;  /* 0x000000000d00720c */ /* 0x000fc40003f04070 */
[----:B------:R-:W-:Y:S01]  /*0c90*/  LOP3.LUT R28, R32, 0x8, RZ, 0xfc, !PT ;  /* 0x00000008201c7812 */ /* 0x000fe200078efcff */
[----:B------:R-:W-:Y:S01]  /*0ca0*/  IMAD.HI.U32 R10, R11, R3, R10 ;  /* 0x000000030b0a7227 */ /* 0x000fe200078e000a */
[----:B------:R-:W-:Y:S02]  /*0cb0*/  IABS R11, R32 ;  /* 0x00000020000b7213 */ /* 0x000fe40000000000 */
[----:B------:R-:W-:Y:S02]  /*0cc0*/  IABS R14, R31 ;  /* 0x0000001f000e7213 */ /* 0x000fe40000000000 */
[----:B------:R-:W-:Y:S01]  /*0cd0*/  IABS R15, R30 ;  /* 0x0000001e000f7213 */ /* 0x000fe20000000000 */
[----:B------:R-:W-:Y:S01]  /*0ce0*/  IMAD.HI.U32 R2, R10, R11, RZ ;  /* 0x0000000b0a027227 */ /* 0x000fe200078e00ff */
[----:B------:R-:W-:Y:S02]  /*0cf0*/  IABS R19, R28 ;  /* 0x0000001c00137213 */ /* 0x000fe40000000000 */
[----:B------:R-:W-:Y:S01]  /*0d00*/  LOP3.LUT R29, R32, 0x6, RZ, 0xfc, !PT ;  /* 0x00000006201d7812 */ /* 0x000fe200078efcff */
[----:B------:R-:W-:Y:S01]  /*0d10*/  @!P0 IMAD.IADD R0, R0, 0x1, -R13 ;  /* 0x0000000100008824 */ /* 0x000fe200078e0a0d */
[----:B------:R-:W-:Y:S01]  /*0d20*/  ISETP.GE.AND P3, PT, R33, RZ, PT ;  /* 0x000000ff2100720c */ /* 0x000fe20003f66270 */
[----:B------:R-:W-:Y:S01]  /*0d30*/  IMAD.MOV R12, RZ, RZ, -R2 ;  /* 0x000000ffff0c7224 */ /* 0x000fe200078e0a02 */
[----:B------:R-:W-:Y:S01]  /*0d40*/  IABS R17, R29 ;  /* 0x0000001d00117213 */ /* 0x000fe20000000000 */
[----:B------:R-:W-:Y:S01]  /*0d50*/  IMAD.HI.U32 R2, R10, R14, RZ ;  /* 0x0000000e0a027227 */ /* 0x000fe200078e00ff */
[----:B------:R-:W-:-:S02]  /*0d60*/  ISETP.GT.U32.AND P0, PT, R13, R0, PT ;  /* 0x000000000d00720c */ /* 0x000fc40003f04070 */
[----:B------:R-:W-:Y:S01]  /*0d70*/  ISETP.NE.U32.AND P1, PT, R9, RZ, PT ;  /* 0x000000ff0900720c */ /* 0x000fe20003f25070 */
[----:B------:R-:W-:Y:S01]  /*0d80*/  IMAD.HI.U32 R3, R10, R15, RZ ;  /* 0x0000000f0a037227 */ /* 0x000fe200078e00ff */
[C---:B------:R-:W-:Y:S02]  /*0d90*/  LOP3.LUT R26, R32.reuse, 0xc, RZ, 0xfc, !PT ;  /* 0x0000000c201a7812 */ /* 0x040fe400078efcff */
[C---:B------:R-:W-:Y:S01]  /*0da0*/  LOP3.LUT R27, R32.reuse, 0xa, RZ, 0xfc, !PT ;  /* 0x0000000a201b7812 */ /* 0x040fe200078efcff */
[----:B------:R-:W-:Y:S01]  /*0db0*/  IMAD R11, R43, R12, R11 ;  /* 0x0000000c2b0b7224 */ /* 0x000fe200078e020b */
[----:B------:R-:W-:Y:S01]  /*0dc0*/  LOP3.LUT R24, R32, 0xe, RZ, 0xfc, !PT ;  /* 0x0000000e20187812 */ /* 0x000fe200078efcff */
[----:B------:R-:W-:Y:S01]  /*0dd0*/  IMAD.HI.U32 R12, R10, R19, RZ ;  /* 0x000000130a0c7227 */ /* 0x000fe200078e00ff */
[C---:B------:R-:W-:Y:S02]  /*0de0*/  LOP3.LUT R23, R32.reuse, 0x10, RZ, 0xfc, !PT ;  /* 0x0000001020177812 */ /* 0x040fe400078efcff */
[----:B------:R-:W-:Y:S01]  /*0df0*/  LOP3.LUT R22, R32, 0x12, RZ, 0xfc, !PT ;  /* 0x0000001220167812 */ /* 0x000fe200078efcff */
[----:B------:R-:W-:Y:S01]  /*0e00*/  @!P0 IMAD.IADD R0, R0, 0x1, -R13 ;  /* 0x0000000100008824 */ /* 0x000fe200078e0a0d */
[----:B------:R-:W-:Y:S01]  /*0e10*/  ISETP.NE.AND P0, PT, R44, RZ, PT ;  /* 0x000000ff2c00720c */ /* 0x000fe20003f05270 */
[----:B------:R-:W-:Y:S01]  /*0e20*/  IMAD.HI.U32 R13, R10, R42, RZ ;  /* 0x0000002a0a0d7227 */ /* 0x000fe200078e00ff */
[----:B------:R-:W-:-:S02]  /*0e30*/  IABS R35, R23 ;  /* 0x0000001700237213 */ /* 0x000fc40000000000 */
[----:B------:R-:W-:Y:S01]  /*0e40*/  IABS R36, R22 ;  /* 0x0000001600247213 */ /* 0x000fe20000000000 */
[----:B------:R-:W-:Y:S01]  /*0e50*/  IMAD.MOV R13, RZ, RZ, -R13 ;  /* 0x000000ffff0d7224 */ /* 0x000fe200078e0a0d */
[----:B------:R-:W-:Y:S01]  /*0e60*/  LOP3.LUT R21, R32, 0x14, RZ, 0xfc, !PT ;  /* 0x0000001420157812 */ /* 0x000fe200078efcff */
[----:B------:R-:W-:Y:S02]  /*0e70*/  IMAD.MOV R2, RZ, RZ, -R2 ;  /* 0x000000ffff027224 */ /* 0x000fe400078e0a02 */
[C---:B------:R-:W-:Y:S01]  /*0e80*/  IMAD R42, R43.reuse, R13, R42 ;  /* 0x0000000d2b2a7224 */ /* 0x040fe200078e022a */
[----:B------:R-:W-:Y:S01]  /*0e90*/  IABS R37, R21 ;  /* 0x0000001500257213 */ /* 0x000fe20000000000 */
[----:B------:R-:W-:Y:S02]  /*0ea0*/  IMAD.MOV R16, RZ, RZ, -R3 ;  /* 0x000000ffff107224 */ /* 0x000fe400078e0a03 */
[----:B------:R-:W-:Y:S01]  /*0eb0*/  IMAD.MOV R20, RZ, RZ, -R12 ;  /* 0x000000ffff147224 */ /* 0x000fe200078e0a0c */
[C---:B------:R-:W-:Y:S01]  /*0ec0*/  ISETP.GT.U32.AND P6, PT, R43.reuse, R42, PT ;  /* 0x0000002a2b00720c */ /* 0x040fe20003fc4070 */
[----:B------:R-:W-:-:S02]  /*0ed0*/  IMAD R12, R43, R2, R14 ;  /* 0x000000022b0c7224 */ /* 0x000fc400078e020e */
[C---:B------:R-:W-:Y:S02]  /*0ee0*/  IMAD R14, R43.reuse, R16, R15 ;  /* 0x000000102b0e7224 */ /* 0x040fe400078e020f */
[----:B------:R-:W-:Y:S01]  /*0ef0*/  IMAD.HI.U32 R9, R10, R17, RZ ;  /* 0x000000110a097227 */ /* 0x000fe200078e00ff */
[C---:B------:R-:W-:Y:S02]  /*0f00*/  ISETP.GT.U32.AND P5, PT, R43.reuse, R12, PT ;  /* 0x0000000c2b00720c */ /* 0x040fe40003fa4070 */
[----:B------:R-:W-:Y:S01]  /*0f10*/  ISETP.GT.U32.AND P4, PT, R43, R14, PT ;  /* 0x0000000e2b00720c */ /* 0x000fe20003f84070 */
[----:B------:R-:W-:Y:S02]  /*0f20*/  IMAD.MOV.U32 R64, RZ, RZ, R0 ;  /* 0x000000ffff407224 */ /* 0x000fe400078e0000 */
[----:B------:R-:W-:Y:S02]  /*0f30*/  IMAD.MOV R18, RZ, RZ, -R9 ;  /* 0x000000ffff127224 */ /* 0x000fe400078e0a09 */
[----:B------:R-:W-:-:S02]  /*0f40*/  @!P6 IMAD.IADD R42, R42, 0x1, -R43 ;  /* 0x000000012a2ae824 */ /* 0x000fc400078e0a2b */
[----:B------:R-:W-:Y:S01]  /*0f50*/  @!P3 IMAD.MOV R64, RZ, RZ, -R64 ;  /* 0x000000ffff40b224 */ /* 0x000fe200078e0a40 */
[C---:B------:R-:W-:Y:S01]  /*0f60*/  ISETP.GT.U32.AND P3, PT, R43.reuse, R11, PT ;  /* 0x0000000b2b00720c */ /* 0x040fe20003f64070 */
[C---:B------:R-:W-:Y:S01]  /*0f70*/  IMAD R15, R43.reuse, R18, R17 ;  /* 0x000000122b0f7224 */ /* 0x040fe200078e0211 */
[----:B------:R-:W-:Y:S01]  /*0f80*/  @!P0 LOP3.LUT R64, RZ, R44, RZ, 0x33, !PT ;  /* 0x0000002cff408212 */ /* 0x000fe200078e33ff */
[C---:B------:R-:W-:Y:S01]  /*0f90*/  IMAD R16, R43.reuse, R20, R19 ;  /* 0x000000142b107224 */ /* 0x040fe200078e0213 */
[----:B------:R-:W-:Y:S01]  /*0fa0*/  ISETP.GT.U32.AND P0, PT, R43, R42, PT ;  /* 0x0000002a2b00720c */ /* 0x000fe20003f04070 */
[--C-:B------:R-:W-:Y:S01]  /*0fb0*/  @!P5 IMAD.IADD R12, R12, 0x1, -R43.reuse ;  /* 0x000000010c0cd824 */ /* 0x100fe200078e0a2b */
[----:B------:R-:W-:Y:S01]  /*0fc0*/  IABS R18, R26 ;  /* 0x0000001a00127213 */ /* 0x000fe20000000000 */
[----:B------:R-:W-:Y:S01]  /*0fd0*/  @!P4 IMAD.IADD R14, R14, 0x1, -R43 ;  /* 0x000000010e0ec824 */ /* 0x000fe200078e0a2b */
[----:B------:R-:W-:Y:S01]  /*0fe0*/  IABS R17, R27 ;  /* 0x0000001b00117213 */ /* 0x000fe20000000000 */
[----:B------:R-:W-:Y:S01]  /*0ff0*/  IMAD.HI.U32 R0, R10, R35, RZ ;  /* 0x000000230a007227 */ /* 0x000fe200078e00ff */
[----:B------:R-:W-:-:S02]  /*1000*/  IABS R19, R24 ;  /* 0x0000001800137213 */ /* 0x000fc40000000000 */
[C---:B------:R-:W-:Y:S01]  /*1010*/  ISETP.GT.U32.AND P5, PT, R43.reuse, R15, PT ;  /* 0x0000000f2b00720c */ /* 0x040fe20003fa4070 */
[C---:B------:R-:W-:Y:S01]  /*1020*/  IMAD.HI.U32 R3, R10.reuse, R18, RZ ;  /* 0x000000120a037227 */ /* 0x040fe200078e00ff */
[C---:B------:R-:W-:Y:S02]  /*1030*/  ISETP.GT.U32.AND P4, PT, R43.reuse, R14, PT ;  /* 0x0000000e2b00720c */ /* 0x040fe40003f84070 */
[----:B------:R-:W-:Y:S01]  /*1040*/  ISETP.GT.U32.AND P6, PT, R43, R12, PT ;  /* 0x0000000c2b00720c */ /* 0x000fe20003fc4070 */
[----:B------:R-:W-:-:S04]  /*1050*/  IMAD.HI.U32 R2, R10, R17, RZ ;  /* 0x000000110a027227 */ /* 0x000fc800078e00ff */
[----:B------:R-:W-:-:S04]  /*1060*/  IMAD.HI.U32 R9, R10, R19, RZ ;  /* 0x000000130a097227 */ /* 0x000fc800078e00ff */
[----:B------:R-:W-:Y:S02]  /*1070*/  IMAD.MOV R3, RZ, RZ, -R3 ;  /* 0x000000ffff037224 */ /* 0x000fe400078e0a03 */
[--C-:B------:R-:W-:Y:S02]  /*1080*/  @!P3 IMAD.IADD R11, R11, 0x1, -R43.reuse ;  /* 0x000000010b0bb824 */ /* 0x100fe400078e0a2b */
[----:B------:R-:W-:Y:S01]  /*1090*/  @!P0 IMAD.IADD R42, R42, 0x1, -R43 ;  /* 0x000000012a2a8824 */ /* 0x000fe200078e0a2b */
[C---:B------:R-:W-:Y:S01]  /*10a0*/  ISETP.GT.U32.AND P0, PT, R43.reuse, R16, PT ;  /* 0x000000102b00720c */ /* 0x040fe20003f04070 */
[----:B------:R-:W-:Y:S01]  /*10b0*/  IMAD.MOV R2, RZ, RZ, -R2 ;  /* 0x000000ffff027224 */ /* 0x000fe200078e0a02 */
[----:B------:R-:W-:Y:S01]  /*10c0*/  ISETP.GT.U32.AND P3, PT, R43, R11, PT ;  /* 0x0000000b2b00720c */ /* 0x000fe20003f64070 */
[----:B------:R-:W-:Y:S01]  /*10d0*/  IMAD.MOV R20, RZ, RZ, -R9 ;  /* 0x000000ffff147224 */ /* 0x000fe200078e0a09 */
[----:B------:R-:W-:Y:S01]  /*10e0*/  LOP3.LUT R9, R7, 0x20, RZ, 0xfc, !PT ;  /* 0x0000002007097812 */ /* 0x000fe200078efcff */
[C---:B------:R-:W-:Y:S01]  /*10f0*/  IMAD R18, R43.reuse, R3, R18 ;  /* 0x000000032b127224 */ /* 0x040fe200078e0212 */
[----:B------:R-:W-:Y:S01]  /*1100*/  LOP3.LUT R3, R32, 0x18, RZ, 0xfc, !PT ;  /* 0x0000001820037812 */ /* 0x000fe200078efcff */
[----:B------:R-:W-:-:S02]  /*1110*/  IMAD R17, R43, R2, R17 ;  /* 0x000000022b117224 */ /* 0x000fc400078e0211 */
[----:B------:R-:W-:Y:S01]  /*1120*/  IMAD R19, R43, R20, R19 ;  /* 0x000000142b137224 */ /* 0x000fe200078e0213 */
[----:B------:R-:W-:Y:S01]  /*1130*/  LOP3.LUT R20, R32, 0x16, RZ, 0xfc, !PT ;  /* 0x0000001620147812 */ /* 0x000fe200078efcff */
[----:B------:R-:W-:Y:S01]  /*1140*/  IMAD.MOV R2, RZ, RZ, -R0 ;  /* 0x000000ffff027224 */ /* 0x000fe200078e0a00 */
[----:B------:R-:W-:Y:S01]  /*1150*/  IABS R40, R3 ;  /* 0x0000000300287213 */ /* 0x000fe20000000000 */
[----:B------:R-:W-:Y:S01]  /*1160*/  @!P5 IMAD.IADD R15, R15, 0x1, -R43 ;  /* 0x000000010f0fd824 */ /* 0x000fe200078e0a2b */
[C---:B------:R-:W-:Y:S01]  /*1170*/  ISETP.GT.U32.AND P5, PT, R43.reuse, R18, PT ;  /* 0x000000122b00720c */ /* 0x040fe20003fa4070 */
[C---:B------:R-:W-:Y:S01]  /*1180*/  IMAD R35, R43.reuse, R2, R35 ;  /* 0x000000022b237224 */ /* 0x040fe200078e0223 */
[----:B------:R-:W-:Y:S01]  /*1190*/  IABS R38, R20 ;  /* 0x0000001400267213 */ /* 0x000fe20000000000 */
[--C-:B------:R-:W-:Y:S01]  /*11a0*/  @!P4 IMAD.IADD R14, R14, 0x1, -R43.reuse ;  /* 0x000000010e0ec824 */ /* 0x100fe200078e0a2b */
[C---:B------:R-:W-:Y:S01]  /*11b0*/  ISETP.GT.U32.AND P4, PT, R43.reuse, R19, PT ;  /* 0x000000132b00720c */ /* 0x040fe20003f84070 */
[--C-:B------:R-:W-:Y:S01]  /*11c0*/  @!P0 IMAD.IADD R16, R16, 0x1, -R43.reuse ;  /* 0x0000000110108824 */ /* 0x100fe200078e0a2b */
[----:B------:R-:W-:Y:S01]  /*11d0*/  ISETP.GT.U32.AND P0, PT, R43, R35, PT ;  /* 0x000000232b00720c */ /* 0x000fe20003f04070 */
[--C-:B------:R-:W-:Y:S01]  /*11e0*/  @!P3 IMAD.IADD R11, R11, 0x1, -R43.reuse ;  /* 0x000000010b0bb824 */ /* 0x100fe200078e0a2b */
[C---:B------:R-:W-:Y:S01]  /*11f0*/  ISETP.GT.U32.AND P3, PT, R43.reuse, R17, PT ;  /* 0x000000112b00720c */ /* 0x040fe20003f64070 */
[----:B------:R-:W-:Y:S01]  /*1200*/  @!P6 IMAD.IADD R12, R12, 0x1, -R43 ;  /* 0x000000010c0ce824 */ /* 0x000fe200078e0a2b */
[----:B------:R-:W-:Y:S01]  /*1210*/  ISETP.GT.U32.AND P6, PT, R43, R15, PT ;  /* 0x0000000f2b00720c */ /* 0x000fe20003fc4070 */
[----:B------:R-:W-:-:S04]  /*1220*/  IMAD.HI.U32 R0, R10, R36, RZ ;  /* 0x000000240a007227 */ /* 0x000fc800078e00ff */
[--C-:B------:R-:W-:Y:S02]  /*1230*/  @!P5 IMAD.IADD R18, R18, 0x1, -R43.reuse ;  /* 0x000000011212d824 */ /* 0x100fe400078e0a2b */
[--C-:B------:R-:W-:Y:S02]  /*1240*/  @!P4 IMAD.IADD R19, R19, 0x1, -R43.reuse ;  /* 0x000000011313c824 */ /* 0x100fe400078e0a2b */
[--C-:B------:R-:W-:Y:S01]  /*1250*/  @!P0 IMAD.IADD R35, R35, 0x1, -R43.reuse ;  /* 0x0000000123238824 */ /* 0x100fe200078e0a2b */
[----:B------:R-:W-:Y:S01]  /*1260*/  ISETP.GT.U32.AND P5, PT, R43, R18, PT ;  /* 0x000000122b00720c */ /* 0x000fe20003fa4070 */
[--C-:B------:R-:W-:Y:S01]  /*1270*/  @!P3 IMAD.IADD R17, R17, 0x1, -R43.reuse ;  /* 0x000000011111b824 */ /* 0x100fe200078e0a2b */
[C---:B------:R-:W-:Y:S01]  /*1280*/  ISETP.GT.U32.AND P0, PT, R43.reuse, R19, PT ;  /* 0x000000132b00720c */ /* 0x040fe20003f04070 */
[----:B------:R-:W-:Y:S01]  /*1290*/  IMAD.MOV R2, RZ, RZ, -R0 ;  /* 0x000000ffff027224 */ /* 0x000fe200078e0a00 */
[----:B------:R-:W-:Y:S01]  /*12a0*/  ISETP.GT.U32.AND P3, PT, R43, R16, PT ;  /* 0x000000102b00720c */ /* 0x000fe20003f64070 */
[----:B------:R-:W-:Y:S01]  /*12b0*/  @!P6 IMAD.IADD R15, R15, 0x1, -R43 ;  /* 0x000000010f0fe824 */ /* 0x000fe200078e0a2b */
[C---:B------:R-:W-:Y:S01]  /*12c0*/  ISETP.GT.U32.AND P6, PT, R43.reuse, R17, PT ;  /* 0x000000112b00720c */ /* 0x040fe20003fc4070 */
[----:B------:R-:W-:-:S02]  /*12d0*/  IMAD R36, R43, R2, R36 ;  /* 0x000000022b247224 */ /* 0x000fc400078e0224 */
[----:B------:R-:W-:-:S03]  /*12e0*/  IMAD.HI.U32 R0, R10, R37, RZ ;  /* 0x000000250a007227 */ /* 0x000fc600078e00ff */
[----:B------:R-:W-:Y:S01]  /*12f0*/  ISETP.GT.U32.AND P4, PT, R43, R36, PT ;  /* 0x000000242b00720c */ /* 0x000fe20003f84070 */
[--C-:B------:R-:W-:Y:S01]  /*1300*/  @!P5 IMAD.IADD R18, R18, 0x1, -R43.reuse ;  /* 0x000000011212d824 */ /* 0x100fe200078e0a2b */
[----:B------:R-:W-:Y:S01]  /*1310*/  ISETP.GE.AND P5, PT, R32, RZ, PT ;  /* 0x000000ff2000720c */ /* 0x000fe20003fa6270 */
[--C-:B------:R-:W-:Y:S01]  /*1320*/  @!P0 IMAD.IADD R19, R19, 0x1, -R43.reuse ;  /* 0x0000000113138824 */ /* 0x100fe200078e0a2b */
[----:B------:R-:W-:Y:S01]  /*1330*/  ISETP.GE.AND P0, PT, R30, RZ, PT ;  /* 0x000000ff1e00720c */ /* 0x000fe20003f06270 */
[----:B------:R-:W-:Y:S01]  /*1340*/  @!P3 IMAD.IADD R16, R16, 0x1, -R43 ;  /* 0x000000011010b824 */ /* 0x000fe200078e0a2b */
[----:B------:R-:W-:Y:S01]  /*1350*/  ISETP.GT.U32.AND P3, PT, R43, R35, PT ;  /* 0x000000232b00720c */ /* 0x000fe20003f64070 */
[----:B------:R-:W-:Y:S02]  /*1360*/  IMAD.MOV R2, RZ, RZ, -R0 ;  /* 0x000000ffff027224 */ /* 0x000fe400078e0a00 */
[----:B------:R-:W-:-:S04]  /*1370*/  IMAD.HI.U32 R0, R10, R38, RZ ;  /* 0x000000260a007227 */ /* 0x000fc800078e00ff */
[----:B------:R-:W-:Y:S01]  /*1380*/  @!P6 IMAD.IADD R17, R17, 0x1, -R43 ;  /* 0x000000011111e824 */ /* 0x000fe200078e0a2b */
[----:B------:R-:W-:Y:S01]  /*1390*/  ISETP.GE.AND P6, PT, R9, UR32, PT ;  /* 0x0000002009007c0c */ /* 0x000fe2000bfc6270 */
[----:B------:R-:W-:Y:S01]  /*13a0*/  @!P5 IMAD.MOV R11, RZ, RZ, -R11 ;  /* 0x000000ffff0bd224 */ /* 0x000fe200078e0a0b */
[----:B------:R-:W-:Y:S01]  /*13b0*/  ISETP.GE.AND P5, PT, R28, RZ, PT ;  /* 0x000000ff1c00720c */ /* 0x000fe20003fa6270 */
[----:B------:R-:W-:Y:S01]  /*13c0*/  @!P0 IMAD.MOV R14, RZ, RZ, -R14 ;  /* 0x000000ffff0e8224 */ /* 0x000fe200078e0a0e */
[----:B------:R-:W-:Y:S01]  /*13d0*/  ISETP.GE.AND P0, PT, R26, RZ, PT ;  /* 0x000000ff1a00720c */ /* 0x000fe20003f06270 */
[----:B------:R-:W-:Y:S01]  /*13e0*/  @!P3 IMAD.IADD R35, R35, 0x1, -R43 ;  /* 0x000000012323b824 */ /* 0x000fe200078e0a2b */
[----:B------:R-:W-:Y:S01]  /*13f0*/  ISETP.GE.AND P3, PT, R29, RZ, PT ;  /* 0x000000ff1d00720c */ /* 0x000fe20003f66270 */
[----:B------:R-:W-:Y:S01]  /*1400*/  IMAD R37, R43, R2, R37 ;  /* 0x000000022b257224 */ /* 0x000fe200078e0225 */
[----:B------:R-:W-:Y:S01]  /*1410*/  SEL R47, R61, RZ, !P6 ;  /* 0x000000ff3d2f7207 */ /* 0x000fe20007000000 */
[----:B------:R-:W-:Y:S01]  /*1420*/  IMAD.MOV R0, RZ, RZ, -R0 ;  /* 0x000000ffff007224 */ /* 0x000fe200078e0a00 */
[----:B------:R-:W-:Y:S01]  /*1430*/  LOP3.LUT R2, R32, 0x1a, RZ, 0xfc, !PT ;  /* 0x0000001a20027812 */ /* 0x000fe200078efcff */
[----:B------:R-:W-:Y:S01]  /*1440*/  @!P4 IMAD.IADD R36, R36, 0x1, -R43 ;  /* 0x000000012424c824 */ /* 0x000fe200078e0a2b */
[C---:B------:R-:W-:Y:S01]  /*1450*/  ISETP.GT.U32.AND P6, PT, R43.reuse, R37, PT ;  /* 0x000000252b00720c */ /* 0x040fe20003fc4070 */
[C---:B------:R-:W-:Y:S01]  /*1460*/  IMAD R38, R43.reuse, R0, R38 ;  /* 0x000000002b267224 */ /* 0x040fe200078e0226 */
[----:B------:R-:W-:Y:S01]  /*1470*/  LOP3.LUT R0, R32, 0x1c, RZ, 0xfc, !PT ;  /* 0x0000001c20007812 */ /* 0x000fe200078efcff */
[----:B------:R-:W-:Y:S01]  /*1480*/  @!P5 IMAD.MOV R16, RZ, RZ, -R16 ;  /* 0x000000ffff10d224 */ /* 0x000fe200078e0a10 */
[----:B------:R-:W-:Y:S01]  /*1490*/  ISETP.GT.U32.AND P5, PT, R43, R36, PT ;  /* 0x000000242b00720c */ /* 0x000fe20003fa4070 */
[----:B------:R-:W-:Y:S01]  /*14a0*/  IMAD.MOV.U32 R13, RZ, RZ, R12 ;  /* 0x000000ffff0d7224 */ /* 0x000fe200078e000c */
[----:B------:R-:W-:Y:S01]  /*14b0*/  IABS R41, R2 ;  /* 0x0000000200297213 */ /* 0x000fe20000000000 */
[----:B------:R-:W-:Y:S01]  /*14c0*/  IMAD.HI.U32 R12, R10, R40, RZ ;  /* 0x000000280a0c7227 */ /* 0x000fe200078e00ff */
[----:B------:R-:W-:-:S02]  /*14d0*/  IABS R46, R0 ;  /* 0x00000000002e7213 */ /* 0x000fc40000000000 */
[----:B------:R-:W-:Y:S01]  /*14e0*/  ISETP.GE.AND P4, PT, R31, RZ, PT ;  /* 0x000000ff1f00720c */ /* 0x000fe20003f86270 */
[----:B------:R-:W-:Y:S01]  /*14f0*/  @!P0 IMAD.MOV R18, RZ, RZ, -R18 ;  /* 0x000000ffff128224 */ /* 0x000fe200078e0a12 */
[C---:B------:R-:W-:Y:S01]  /*1500*/  ISETP.GT.U32.AND P0, PT, R43.reuse, R38, PT ;  /* 0x000000262b00720c */ /* 0x040fe20003f04070 */
[----:B------:R-:W-:Y:S02]  /*1510*/  IMAD.MOV R12, RZ, RZ, -R12 ;  /* 0x000000ffff0c7224 */ /* 0x000fe400078e0a0c */
[----:B------:R-:W-:Y:S01]  /*1520*/  @!P3 IMAD.MOV R15, RZ, RZ, -R15 ;  /* 0x000000ffff0fb224 */ /* 0x000fe200078e0a0f */
[----:B------:R-:W-:Y:S01]  /*1530*/  ISETP.GE.AND P3, PT, R24, RZ, PT ;  /* 0x000000ff1800720c */ /* 0x000fe20003f66270 */
[----:B------:R-:W-:Y:S02]  /*1540*/  IMAD R12, R43, R12, R40 ;  /* 0x0000000c2b0c7224 */ /* 0x000fe400078e0228 */
[--C-:B------:R-:W-:Y:S02]  /*1550*/  @!P5 IMAD.IADD R36, R36, 0x1, -R43.reuse ;  /* 0x000000012424d824 */ /* 0x100fe400078e0a2b */
[----:B------:R-:W-:Y:S01]  /*1560*/  @!P6 IMAD.IADD R37, R37, 0x1, -R43 ;  /* 0x000000012525e824 */ /* 0x000fe200078e0a2b */
[----:B------:R-:W-:Y:S01]  /*1570*/  ISETP.GT.U32.AND P5, PT, R43, R12, PT ;  /* 0x0000000c2b00720c */ /* 0x000fe20003fa4070 */
[----:B------:R-:W-:Y:S01]  /*1580*/  IMAD.HI.U32 R39, R10, R41, RZ ;  /* 0x000000290a277227 */ /* 0x000fe200078e00ff */
[----:B------:R-:W-:-:S03]  /*1590*/  ISETP.GE.AND P6, PT, R22, RZ, PT ;  /* 0x000000ff1600720c */ /* 0x000fc60003fc6270 */
[----:B------:R-:W-:Y:S01]  /*15a0*/  @!P0 IMAD.IADD R38, R38, 0x1, -R43 ;  /* 0x0000000126268824 */ /* 0x000fe200078e0a2b */
[----:B------:R-:W-:Y:S01]  /*15b0*/  ISETP.GT.U32.AND P0, PT, R43, R37, PT ;  /* 0x000000252b00720c */ /* 0x000fe20003f04070 */
[----:B------:R-:W-:-:S04]  /*15c0*/  IMAD.HI.U32 R10, R10, R46, RZ ;  /* 0x0000002e0a0a7227 */ /* 0x000fc800078e00ff */
[----:B------:R-:W-:Y:S02]  /*15d0*/  IMAD.MOV R44, RZ, RZ, -R39 ;  /* 0x000000ffff2c7224 */ /* 0x000fe400078e0a27 */
[----:B------:R-:W-:Y:S01]  /*15e0*/  @!P3 IMAD.MOV R19, RZ, RZ, -R19 ;  /* 0x000000ffff13b224 */ /* 0x000fe200078e0a13 */
[----:B------:R-:W-:Y:S01]  /*15f0*/  ISETP.GE.AND P3, PT, R23, RZ, PT ;  /* 0x000000ff1700720c */ /* 0x000fe20003f66270 */
[----:B------:R-:W-:Y:S02]  /*1600*/  IMAD.MOV R10, RZ, RZ, -R10 ;  /* 0x000000ffff0a7224 */ /* 0x000fe400078e0a0a */
[C---:B------:R-:W-:Y:S02]  /*1610*/  IMAD R40, R43.reuse, R44, R41 ;  /* 0x0000002c2b287224 */ /* 0x040fe400078e0229 */
[----:B------:R-:W-:Y:S02]  /*1620*/  IMAD R41, R43, R10, R46 ;  /* 0x0000000a2b297224 */ /* 0x000fe400078e022e */
[----:B------:R-:W-:-:S02]  /*1630*/  @!P5 IMAD.IADD R12, R12, 0x1, -R43 ;  /* 0x000000010c0cd824 */ /* 0x000fc400078e0a2b */
[----:B------:R-:W-:Y:S01]  /*1640*/  @!P6 IMAD.MOV R36, RZ, RZ, -R36 ;  /* 0x000000ffff24e224 */ /* 0x000fe200078e0a24 */
[----:B------:R-:W-:Y:S01]  /*1650*/  ISETP.GT.U32.AND P6, PT, R43, R40, PT ;  /* 0x000000282b00720c */ /* 0x000fe20003fc4070 */
[----:B------:R-:W-:Y:S01]  /*1660*/  @!P0 IMAD.IADD R37, R37, 0x1, -R43 ;  /* 0x0000000125258824 */ /* 0x000fe200078e0a2b */
[C---:B------:R-:W-:Y:S01]  /*1670*/  ISETP.GT.U32.AND P5, PT, R43.reuse, R12, PT ;  /* 0x0000000c2b00720c */ /* 0x040fe20003fa4070 */
[----:B------:R-:W-:Y:S01]  /*1680*/  @!P4 IMAD.MOV R13, RZ, RZ, -R13 ;  /* 0x000000ffff0dc224 */ /* 0x000fe200078e0a0d */
[----:B------:R-:W-:Y:S01]  /*1690*/  ISETP.GT.U32.AND P0, PT, R43, R41, PT ;  /* 0x000000292b00720c */ /* 0x000fe20003f04070 */
[----:B------:R-:W-:Y:S01]  /*16a0*/  @!P3 IMAD.MOV R35, RZ, RZ, -R35 ;  /* 0x000000ffff23b224 */ /* 0x000fe200078e0a23 */
[----:B------:R-:W-:Y:S01]  /*16b0*/  ISETP.GE.AND P4, PT, R27, RZ, PT ;  /* 0x000000ff1b00720c */ /* 0x000fe20003f86270 */
[----:B------:R-:W-:Y:S01]  /*16c0*/  IMAD.U32 R10, RZ, RZ, UR16 ;  /* 0x00000010ff0a7e24 */ /* 0x000fe2000f8e00ff */
[----:B------:R-:W-:Y:S01]  /*16d0*/  ISETP.GT.U32.AND P3, PT, R43, R38, PT ;  /* 0x000000262b00720c */ /* 0x000fe20003f64070 */
[----:B------:R-:W-:-:S02]  /*16e0*/  IMAD.U32 R44, RZ, RZ, UR16 ;  /* 0x00000010ff2c7e24 */ /* 0x000fc4000f8e00ff */
[----:B------:R-:W-:Y:S01]  /*16f0*/  IMAD R83, R10, 0x2, R85 ;  /* 0x000000020a537824 */ /* 0x000fe200078e0255 */
[----:B------:R-:W-:Y:S01]  /*1700*/  LOP3.LUT R10, R7, 0x22, RZ, 0xfc, !PT ;  /* 0x00000022070a7812 */ /* 0x000fe200078efcff */
[----:B------:R-:W-:Y:S02]  /*1710*/  @!P6 IMAD.IADD R40, R40, 0x1, -R43 ;  /* 0x000000012828e824 */ /* 0x000fe400078e0a2b */
[----:B------:R-:W-:Y:S01]  /*1720*/  IMAD.U32 R46, RZ, RZ, UR16 ;  /* 0x00000010ff2e7e24 */ /* 0x000fe2000f8e00ff */
[----:B------:R-:W-:Y:S01]  /*1730*/  ISETP.GE.AND P6, PT, R10, UR32, PT ;  /* 0x000000200a007c0c */ /* 0x000fe2000bfc6270 */
[----:B------:R-:W-:Y:S02]  /*1740*/  IMAD R81, R44, 0x2, R83 ;  /* 0x000000022c517824 */ /* 0x000fe400078e0253 */
[--C-:B------:R-:W-:Y:S01]  /*1750*/  @!P5 IMAD.IADD R12, R12, 0x1, -R43.reuse ;  /* 0x000000010c0cd824 */ /* 0x100fe200078e0a2b */
[----:B------:R-:W-:Y:S01]  /*1760*/  ISETP.GE.AND P5, PT, R20, RZ, PT ;  /* 0x000000ff1400720c */ /* 0x000fe20003fa6270 */
[----:B------:R-:W-:Y:S01]  /*1770*/  @!P0 IMAD.IADD R41, R41, 0x1, -R43 ;  /* 0x0000000129298824 */ /* 0x000fe200078e0a2b */
[----:B------:R-:W-:Y:S01]  /*1780*/  ISETP.GT.U32.AND P0, PT, R43, R40, PT ;  /* 0x000000282b00720c */ /* 0x000fe20003f04070 */
[----:B------:R-:W-:Y:S01]  /*1790*/  @!P4 IMAD.MOV R17, RZ, RZ, -R17 ;  /* 0x000000ffff11c224 */ /* 0x000fe200078e0a11 */
[----:B------:R-:W-:Y:S01]  /*17a0*/  ISETP.NE.U32.AND P4, PT, R47, RZ, PT ;  /* 0x000000ff2f00720c */ /* 0x000fe20003f85070 */
[----:B------:R-:W-:Y:S01]  /*17b0*/  @!P3 IMAD.IADD R38, R38, 0x1, -R43 ;  /* 0x000000012626b824 */ /* 0x000fe200078e0a2b */
[----:B------:R-:W3:Y:S01]  /*17c0*/  LDS R47, [UR29] ;  /* 0x0000001dff2f7984 */ /* 0x000ee20008000800 */
[----:B------:R-:W-:Y:S01]  /*17d0*/  BAR.SYNC.DEFER_BLOCKING 0x0 ;  /* 0x0000000000007b1d */ /* 0x000fe20000010000 */
[----:B------:R-:W-:Y:S01]  /*17e0*/  ISETP.GE.AND P3, PT, R21, RZ, PT ;  /* 0x000000ff1500720c */ /* 0x000fe20003f66270 */
[----:B------:R-:W-:Y:S01]  /*17f0*/  IMAD R79, R46, 0x2, R81 ;  /* 0x000000022e4f7824 */ /* 0x000fe200078e0251 */
[----:B------:R-:W-:-:S03]  /*1800*/  SEL R39, R61, RZ, !P6 ;  /* 0x000000ff3d277207 */ /* 0x000fc60007000000 */
[----:B------:R-:W-:Y:S01]  /*1810*/  @!P5 IMAD.MOV R38, RZ, RZ, -R38 ;  /* 0x000000ffff26d224 */ /* 0x000fe200078e0a26 */
[----:B------:R-:W-:Y:S01]  /*1820*/  ISETP.GE.AND P5, PT, R3, RZ, PT ;  /* 0x000000ff0300720c */ /* 0x000fe20003fa6270 */
[----:B------:R-:W-:Y:S01]  /*1830*/  IMAD R77, R48, 0x2, R79 ;  /* 0x00000002304d7824 */ /* 0x000fe200078e024f */
[----:B------:R-:W-:Y:S01]  /*1840*/  ISETP.NE.U32.AND P6, PT, R39, RZ, PT ;  /* 0x000000ff2700720c */ /* 0x000fe20003fc5070 */
[----:B------:R-:W-:Y:S01]  /*1850*/  @!P0 IMAD.IADD R40, R40, 0x1, -R43 ;  /* 0x0000000128288824 */ /* 0x000fe200078e0a2b */
[----:B------:R-:W-:Y:S01]  /*1860*/  ISETP.GE.AND P0, PT, R2, RZ, PT ;  /* 0x000000ff0200720c */ /* 0x000fe20003f06270 */
[----:B------:R-:W-:Y:S02]  /*1870*/  IMAD R75, R44, 0x2, R77 ;  /* 0x000000022c4b7824 */ /* 0x000fe400078e024d */
[----:B------:R-:W-:Y:S02]  /*1880*/  IMAD.MOV.U32 R39, RZ, RZ, R12 ;  /* 0x000000ffff277224 */ /* 0x000fe400078e000c */
[----:B------:R-:W-:-:S02]  /*1890*/  IMAD R73, R50, 0x2, R75 ;  /* 0x0000000232497824 */ /* 0x000fc400078e024b */
[----:B------:R-:W-:Y:S01]  /*18a0*/  @!P3 IMAD.MOV R37, RZ, RZ, -R37 ;  /* 0x000000ffff25b224 */ /* 0x000fe200078e0a25 */
[----:B------:R-:W-:Y:S01]  /*18b0*/  ISETP.GT.U32.AND P3, PT, R43, R41, PT ;  /* 0x000000292b00720c */ /* 0x000fe20003f64070 */
[----:B------:R-:W-:Y:S02]  /*18c0*/  IMAD R71, R46, 0x4, R73 ;  /* 0x000000042e477824 */ /* 0x000fe400078e0249 */
[----:B------:R-:W-:Y:S02]  /*18d0*/  IMAD.U32 R12, RZ, RZ, UR16 ;  /* 0x00000010ff0c7e24 */ /* 0x000fe4000f8e00ff */
[----:B------:R-:W-:Y:S02]  /*18e0*/  IMAD R69, R44, 0x2, R71 ;  /* 0x000000022c457824 */ /* 0x000fe400078e0247 */
[----:B------:R-:W-:Y:S01]  /*18f0*/  @!P5 IMAD.MOV R39, RZ, RZ, -R39 ;  /* 0x000000ffff27d224 */ /* 0x000fe200078e0a27 */
[----:B------:R-:W-:Y:S01]  /*1900*/  ISETP.GE.AND P5, PT, R25, RZ, PT ;  /* 0x000000ff1900720c */ /* 0x000fe20003fa6270 */
[----:B------:R-:W-:Y:S01]  /*1910*/  IMAD R67, R12, 0x2, R69 ;  /* 0x000000020c437824 */ /* 0x000fe200078e0245 */
[----:B------:R-:W-:Y:S01]  /*1920*/  LOP3.LUT R12, RZ, R45, RZ, 0x33, !PT ;  /* 0x0000002dff0c7212 */ /* 0x000fe200078e33ff */
[----:B------:R-:W-:Y:S01]  /*1930*/  @!P0 IMAD.MOV R40, RZ, RZ, -R40 ;  /* 0x000000ffff288224 */ /* 0x000fe200078e0a28 */
[----:B------:R-:W-:Y:S01]  /*1940*/  ISETP.GE.AND P0, PT, R0, RZ, PT ;  /* 0x000000ff0000720c */ /* 0x000fe20003f06270 */
[----:B------:R-:W-:Y:S01]  /*1950*/  @!P3 IMAD.IADD R41, R41, 0x1, -R43 ;  /* 0x000000012929b824 */ /* 0x000fe200078e0a2b */
[----:B------:R-:W-:Y:S01]  /*1960*/  ISETP.NE.AND P3, PT, R45, RZ, PT ;  /* 0x000000ff2d00720c */ /* 0x000fe20003f65270 */
[----:B------:R-:W-:-:S02]  /*1970*/  IMAD R43, R44, 0x2, R67 ;  /* 0x000000022c2b7824 */ /* 0x000fc400078e0243 */
[----:B------:R-:W-:Y:S01]  /*1980*/  IMAD.U32 R45, RZ, RZ, UR16 ;  /* 0x00000010ff2d7e24 */ /* 0x000fe2000f8e00ff */
[----:B------:R-:W-:Y:S01]  /*1990*/  SEL R66, R12, R11, !P3 ;  /* 0x0000000b0c427207 */ /* 0x000fe20005800000 */
[----:B------:R-:W-:Y:S01]  /*19a0*/  IMAD R44, R46, 0x2, R43 ;  /* 0x000000022e2c7824 */ /* 0x000fe200078e022b */
[----:B---3--:R-:W-:Y:S01]  /*19b0*/  R2UR UR27, R47 ;  /* 0x000000002f1b72ca */ /* 0x008fe200000e0000 */
[----:B------:R-:W-:Y:S01]  /*19c0*/  @!P5 IMAD.MOV R42, RZ, RZ, -R42 ;  /* 0x000000ffff2ad224 */ /* 0x000fe200078e0a2a */
[C---:B------:R-:W-:Y:S01]  /*19d0*/  SEL R68, R12.reuse, R13, !P3 ;  /* 0x0000000d0c447207 */ /* 0x040fe20005800000 */
[----:B------:R-:W-:Y:S01]  /*19e0*/  IMAD R45, R45, 0x2, R44 ;  /* 0x000000022d2d7824 */ /* 0x000fe200078e022c */
[C---:B------:R-:W-:Y:S01]  /*19f0*/  SEL R70, R12.reuse, R14, !P3 ;  /* 0x0000000e0c467207 */ /* 0x040fe20005800000 */
[----:B------:R-:W-:Y:S01]  /*1a00*/  @!P0 IMAD.MOV R41, RZ, RZ, -R41 ;  /* 0x000000ffff298224 */ /* 0x000fe200078e0a29 */
[C---:B------:R-:W-:Y:S01]  /*1a10*/  SEL R72, R12.reuse, R15, !P3 ;  /* 0x0000000f0c487207 */ /* 0x040fe20005800000 */
[----:B------:R-:W-:Y:S01]  /*1a20*/  IMAD.U32 R47, RZ, RZ, UR16 ;  /* 0x00000010ff2f7e24 */ /* 0x000fe2000f8e00ff */
[----:B------:R-:W-:Y:S01]  /*1a30*/  SEL R74, R12, R16, !P3 ;  /* 0x000000100c4a7207 */ /* 0x000fe20005800000 */
[----:B------:R-:W-:Y:S01]  /*1a40*/  IMAD R46, R46, 0x2, R45 ;  /* 0x000000022e2e7824 */ /* 0x000fe200078e022d */
[C---:B------:R-:W-:Y:S01]  /*1a50*/  SEL R76, R12.reuse, R17, !P3 ;  /* 0x000000110c4c7207 */ /* 0x040fe20005800000 */
[----:B------:R-:W-:Y:S01]  /*1a60*/  IMAD.U32 R13, RZ, RZ, UR16 ;  /* 0x00000010ff0d7e24 */ /* 0x000fe2000f8e00ff */
[C---:B------:R-:W-:Y:S01]  /*1a70*/  SEL R78, R12.reuse, R18, !P3 ;  /* 0x000000120c4e7207 */ /* 0x040fe20005800000 */
[----:B------:R-:W-:Y:S01]  /*1a80*/  IMAD R11, R47, 0x4, R46 ;  /* 0x000000042f0b7824 */ /* 0x000fe200078e022e */
[----:B------:R-:W-:Y:S01]  /*1a90*/  SEL R80, R12, R19, !P3 ;  /* 0x000000130c507207 */ /* 0x000fe20005800000 */
[----:B--2---:R-:W-:Y:S01]  /*1aa0*/  IMAD R64, R64, UR4, RZ ;  /* 0x0000000440407c24 */ /* 0x004fe2000f8e02ff */
[C---:B------:R-:W-:Y:S01]  /*1ab0*/  SEL R82, R12.reuse, R35, !P3 ;  /* 0x000000230c527207 */ /* 0x040fe20005800000 */
[----:B------:R-:W-:Y:S01]  /*1ac0*/  IMAD.U32 R14, RZ, RZ, UR16 ;  /* 0x00000010ff0e7e24 */ /* 0x000fe2000f8e00ff */
        /* <DEDUP_REMOVED lines=12> */
[----:B------:R-:W-:Y:S01]  /*1b90*/  SEL R192, R12, R42, !P3 ;  /* 0x0000002a0cc07207 */ /* 0x000fe20005800000 */
[----:B------:R-:W-:Y:S01]  /*1ba0*/  IMAD.U32 R12, RZ, RZ, UR16 ;  /* 0x00000010ff0c7e24 */ /* 0x000fe2000f8e00ff */
[C---:B------:R-:W-:Y:S01]  /*1bb0*/  LEA R171, P3, R65.reuse, UR22, 0x2 ;  /* 0x0000001641ab7c11 */ /* 0x040fe2000f8610ff */
[----:B------:R-:W-:Y:S01]  /*1bc0*/  IMAD.U32 R40, RZ, RZ, UR16 ;  /* 0x00000010ff287e24 */ /* 0x000fe2000f8e00ff */
[----:B------:R-:W-:Y:S01]  /*1bd0*/  LEA R168, P0, R64, UR20, 0x2 ;  /* 0x0000001440a87c11 */ /* 0x000fe2000f8010ff */
[----:B------:R-:W-:Y:S01]  /*1be0*/  IMAD R12, R12, 0x2, R11 ;  /* 0x000000020c0c7824 */ /* 0x000fe200078e020b */
[----:B------:R-:W-:Y:S01]  /*1bf0*/  LEA.HI.X.SX32 R35, R65, UR23, 0x2, P3 ;  /* 0x0000001741237c11 */ /* 0x000fe200098f16ff */
[----:B------:R-:W-:Y:S01]  /*1c00*/  IMAD.U32 R37, RZ, RZ, UR16 ;  /* 0x00000010ff257e24 */ /* 0x000fe2000f8e00ff */
[----:B------:R-:W-:Y:S01]  /*1c10*/  LEA.HI.X.SX32 R36, R64, UR21, 0x2, P0 ;  /* 0x0000001540247c11 */ /* 0x000fe200080f16ff */
[----:B------:R-:W-:Y:S01]  /*1c20*/  IMAD R13, R13, 0x2, R12 ;  /* 0x000000020d0d7824 */ /* 0x000fe200078e020c */
[-C--:B------:R-:W-:Y:S01]  /*1c30*/  LEA R132, P3, R44, R168.reuse, 0x2 ;  /* 0x000000a82c847211 */ /* 0x080fe200078610ff */
[----:B------:R-:W-:Y:S01]  /*1c40*/  IMAD.U32 R42, RZ, RZ, UR16 ;  /* 0x00000010ff2a7e24 */ /* 0x000fe2000f8e00ff */
[----:B------:R-:W-:Y:S01]  /*1c50*/  LEA R138, P0, R43, R168, 0x2 ;  /* 0x000000a82b8a7211 */ /* 0x000fe200078010ff */
[----:B------:R-:W-:Y:S01]  /*1c60*/  IMAD R14, R14, 0x2, R13 ;  /* 0x000000020e0e7824 */ /* 0x000fe200078e020d */
[----:B------:R-:W-:Y:S01]  /*1c70*/  LEA.HI.X.SX32 R133, R44, R36, 0x2, P3 ;  /* 0x000000242c857211 */ /* 0x000fe200018f16ff */
[----:B------:R-:W-:Y:S01]  /*1c80*/  IMAD.U32 R39, RZ, RZ, UR16 ;  /* 0x00000010ff277e24 */ /* 0x000fe2000f8e00ff */
[----:B------:R-:W-:Y:S01]  /*1c90*/  LEA R124, P3, R46, R168, 0x2 ;  /* 0x000000a82e7c7211 */ /* 0x000fe200078610ff */
[----:B------:R-:W-:Y:S01]  /*1ca0*/  IMAD R15, R15, 0x2, R14 ;  /* 0x000000020f0f7824 */ /* 0x000fe200078e020e */
[----:B------:R-:W-:Y:S01]  /*1cb0*/  LEA.HI.X.SX32 R139, R43, R36, 0x2, P0 ;  /* 0x000000242b8b7211 */ /* 0x000fe200000f16ff */
[----:B------:R-:W-:Y:S01]  /*1cc0*/  USHF.L.U32 UR4, UR8, 0x15, URZ ;  /* 0x0000001508047899 */ /* 0x000fe200080006ff */
[----:B------:R-:W-:Y:S01]  /*1cd0*/  LEA R130, P0, R45, R168, 0x2 ;  /* 0x000000a82d827211 */ /* 0x000fe200078010ff */
[----:B------:R-:W-:Y:S01]  /*1ce0*/  IMAD R16, R16, 0x2, R15 ;  /* 0x0000000210107824 */ /* 0x000fe200078e020f */
[----:B------:R-:W-:Y:S01]  /*1cf0*/  LEA.HI.X.SX32 R125, R46, R36, 0x2, P3 ;  /* 0x000000242e7d7211 */ /* 0x000fe200018f16ff */
[----:B------:R-:W-:Y:S01]  /*1d00*/  ULOP3.LUT UR4, UR4, 0x600000, URZ, 0xc0, !UPT ;  /* 0x0060000004047892 */ /* 0x000fe2000f8ec0ff */
[----:B------:R-:W-:Y:S01]  /*1d10*/  LEA R172, P3, R12, R168, 0x2 ;  /* 0x000000a80cac7211 */ /* 0x000fe200078610ff */
[----:B------:R-:W-:Y:S01]  /*1d20*/  IMAD R17, R17, 0x2, R16 ;  /* 0x0000000211117824 */ /* 0x000fe200078e0210 */
[----:B------:R-:W-:-:S02]  /*1d30*/  LEA.HI.X.SX32 R131, R45, R36, 0x2, P0 ;  /* 0x000000242d837211 */ /* 0x000fc400000f16ff */
[----:B------:R-:W-:Y:S01]  /*1d40*/  LEA R182, P0, R11, R168, 0x2 ;  /* 0x000000a80bb67211 */ /* 0x000fe200078010ff */
[----:B------:R-:W-:Y:S01]  /*1d50*/  IMAD R18, R18, 0x4, R17 ;  /* 0x0000000412127824 */ /* 0x000fe200078e0211 */
[----:B------:R-:W-:Y:S02]  /*1d60*/  LEA.HI.X.SX32 R173, R12, R36, 0x2, P3 ;  /* 0x000000240cad7211 */ /* 0x000fe400018f16ff */
[C---:B------:R-:W-:Y:S01]  /*1d70*/  LEA R166, P3, R14.reuse, R168, 0x2 ;  /* 0x000000a80ea67211 */ /* 0x040fe200078610ff */
[----:B------:R-:W-:Y:S01]  /*1d80*/  IMAD R19, R19, 0x2, R18 ;  /* 0x0000000213137824 */ /* 0x000fe200078e0212 */
[-C--:B------:R-:W-:Y:S02]  /*1d90*/  LEA.HI.X.SX32 R183, R11, R36.reuse, 0x2, P0 ;  /* 0x000000240bb77211 */ /* 0x080fe400000f16ff */
[----:B------:R-:W-:Y:S01]  /*1da0*/  LEA.HI.X.SX32 R167, R14, R36, 0x2, P3 ;  /* 0x000000240ea77211 */ /* 0x000fe200018f16ff */
[----:B------:R-:W-:Y:S01]  /*1db0*/  IMAD R11, R38, 0x2, R19 ;  /* 0x00000002260b7824 */ /* 0x000fe200078e0213 */
[----:B------:R-:W-:-:S02]  /*1dc0*/  LEA R158, P3, R16, R168, 0x2 ;  /* 0x000000a8109e7211 */ /* 0x000fc400078610ff */
[C---:B------:R-:W-:Y:S01]  /*1dd0*/  LEA R178, P0, R13.reuse, R168, 0x2 ;  /* 0x000000a80db27211 */ /* 0x040fe200078010ff */
[----:B------:R-:W-:Y:S01]  /*1de0*/  IMAD R12, R40, 0x2, R11 ;  /* 0x00000002280c7824 */ /* 0x000fe200078e020b */
[----:B------:R-:W-:Y:S02]  /*1df0*/  LEA.HI.X.SX32 R159, R16, R36, 0x2, P3 ;  /* 0x00000024109f7211 */ /* 0x000fe400018f16ff */
[C---:B------:R-:W-:Y:S02]  /*1e00*/  LEA R144, P3, R18.reuse, R168, 0x2 ;  /* 0x000000a812907211 */ /* 0x040fe400078610ff */
[----:B------:R-:W-:Y:S01]  /*1e10*/  LEA.HI.X.SX32 R179, R13, R36, 0x2, P0 ;  /* 0x000000240db37211 */ /* 0x000fe200000f16ff */
[----:B------:R-:W-:Y:S01]  /*1e20*/  IMAD R13, R37, 0x2, R12 ;  /* 0x00000002250d7824 */ /* 0x000fe200078e020c */
[----:B------:R-:W-:Y:S02]  /*1e30*/  LEA R160, P0, R15, R168, 0x2 ;  /* 0x000000a80fa07211 */ /* 0x000fe400078010ff */
[----:B------:R-:W-:Y:S01]  /*1e40*/  LEA.HI.X.SX32 R145, R18, R36, 0x2, P3 ;  /* 0x0000002412917211 */ /* 0x000fe200018f16ff */
[----:B------:R-:W-:Y:S01]  /*1e50*/  IMAD R14, R42, 0x2, R13 ;  /* 0x000000022a0e7824 */ /* 0x000fe200078e020d */
[----:B------:R-:W-:-:S02]  /*1e60*/  LEA R136, P3, R11, R168, 0x2 ;  /* 0x000000a80b887211 */ /* 0x000fc400078610ff */
[----:B------:R-:W-:Y:S02]  /*1e70*/  LEA.HI.X.SX32 R161, R15, R36, 0x2, P0 ;  /* 0x000000240fa17211 */ /* 0x000fe400000f16ff */
[----:B------:R-:W-:Y:S02]  /*1e80*/  LEA R152, P0, R17, R168, 0x2 ;  /* 0x000000a811987211 */ /* 0x000fe400078010ff */
[----:B------:R-:W-:Y:S01]  /*1e90*/  LEA.HI.X.SX32 R137, R11, R36, 0x2, P3 ;  /* 0x000000240b897211 */ /* 0x000fe200018f16ff */
[----:B------:R-:W-:Y:S01]  /*1ea0*/  IMAD R11, R39, 0x2, R14 ;  /* 0x00000002270b7824 */ /* 0x000fe200078e020e */
[----:B------:R-:W-:Y:S02]  /*1eb0*/  LEA R128, P3, R13, R168, 0x2 ;  /* 0x000000a80d807211 */ /* 0x000fe400078610ff */
[----:B------:R-:W-:Y:S02]  /*1ec0*/  LEA.HI.X.SX32 R153, R17, R36, 0x2, P0 ;  /* 0x0000002411997211 */ /* 0x000fe400000f16ff */
[----:B------:R-:W-:-:S02]  /*1ed0*/  LEA R142, P0, R19, R168, 0x2 ;  /* 0x000000a8138e7211 */ /* 0x000fc400078010ff */
[----:B------:R-:W-:Y:S02]  /*1ee0*/  LEA.HI.X.SX32 R129, R13, R36, 0x2, P3 ;  /* 0x000000240d817211 */ /* 0x000fe400018f16ff */
[----:B------:R-:W-:Y:S02]  /*1ef0*/  LEA R90, P3, R11, R168, 0x2 ;  /* 0x000000a80b5a7211 */ /* 0x000fe400078610ff */
[----:B------:R-:W-:Y:S02]  /*1f00*/  LEA.HI.X.SX32 R143, R19, R36, 0x2, P0 ;  /* 0x00000024138f7211 */ /* 0x000fe400000f16ff */
[----:B------:R-:W-:Y:S02]  /*1f10*/  LEA R134, P0, R12, R168, 0x2 ;  /* 0x000000a80c867211 */ /* 0x000fe400078010ff */
[----:B------:R-:W-:Y:S02]  /*1f20*/  LEA.HI.X.SX32 R91, R11, R36, 0x2, P3 ;  /* 0x000000240b5b7211 */ /* 0x000fe400018f16ff */
[----:B------:R-:W-:-:S02]  /*1f30*/  LEA R88, P3, R83, R168, 0x2 ;  /* 0x000000a853587211 */ /* 0x000fc400078610ff */
[----:B------:R-:W-:Y:S02]  /*1f40*/  LEA.HI.X.SX32 R135, R12, R36, 0x2, P0 ;  /* 0x000000240c877211 */ /* 0x000fe400000f16ff */
[----:B------:R-:W-:Y:S02]  /*1f50*/  LEA R126, P0, R14, R168, 0x2 ;  /* 0x000000a80e7e7211 */ /* 0x000fe400078010ff */
[----:B------:R-:W-:Y:S02]  /*1f60*/  LEA.HI.X.SX32 R89, R83, R36, 0x2, P3 ;  /* 0x0000002453597211 */ /* 0x000fe400018f16ff */
[----:B------:R-:W-:Y:S02]  /*1f70*/  LEA.HI R11, R34, 0xe, RZ, 0x1a ;  /* 0x0000000e220b7811 */ /* 0x000fe400078fd0ff */
[----:B------:R-:W-:Y:S02]  /*1f80*/  LEA R176, P3, R79, R168, 0x2 ;  /* 0x000000a84fb07211 */ /* 0x000fe400078610ff */
[----:B------:R-:W-:Y:S01]  /*1f90*/  LEA.HI.X.SX32 R127, R14, R36, 0x2, P0 ;  /* 0x000000240e7f7211 */ /* 0x000fe200000f16ff */
[----:B------:R-:W-:Y:S01]  /*1fa0*/  IMAD R87, R11, UR16, RZ ;  /* 0x000000100b577c24 */ /* 0x000fe2000f8e02ff */
        /* <DEDUP_REMOVED lines=15> */
[----:B------:R-:W-:Y:S02]  /*20a0*/  LEA R148, P5, R71, R168, 0x2 ;  /* 0x000000a847947211 */ /* 0x000fe400078a10ff */
[C---:B------:R-:W-:Y:S02]  /*20b0*/  LEA.HI R13, R34.reuse, 0x2e, RZ, 0x1a ;  /* 0x0000002e220d7811 */ /* 0x040fe400078fd0ff */
[----:B------:R-:W-:Y:S02]  /*20c0*/  LEA.HI R14, R34, 0x3e, RZ, 0x1a ;  /* 0x0000003e220e7811 */ /* 0x000fe400078fd0ff */
[----:B------:R-:W-:Y:S01]  /*20d0*/  LEA.HI.X.SX32 R147, R69, R36, 0x2, P3 ;  /* 0x0000002445937211 */ /* 0x000fe200018f16ff */
[----:B------:R-:W-:Y:S01]  /*20e0*/  IMAD R187, R13, UR16, RZ ;  /* 0x000000100dbb7c24 */ /* 0x000fe2000f8e02ff */
[----:B------:R-:W-:Y:S01]  /*20f0*/  LEA R140, P3, R67, R168, 0x2 ;  /* 0x000000a8438c7211 */ /* 0x000fe200078610ff */
[----:B------:R-:W-:Y:S01]  /*2100*/  IMAD R189, R14, UR16, RZ ;  /* 0x000000100ebd7c24 */ /* 0x000fe2000f8e02ff */
[----:B------:R-:W-:-:S02]  /*2110*/  LEA.HI.X.SX32 R157, R73, R36, 0x2, P0 ;  /* 0x00000024499d7211 */ /* 0x000fc400000f16ff */
[-C--:B------:R-:W-:Y:S02]  /*2120*/  LEA.HI.X.SX32 R149, R71, R36.reuse, 0x2, P5 ;  /* 0x0000002447957211 */ /* 0x080fe400028f16ff */
[----:B------:R-:W-:Y:S02]  /*2130*/  LOP3.LUT P0, RZ, R34, 0x7f, RZ, 0xc0, !PT ;  /* 0x0000007f22ff7812 */ /* 0x000fe4000780c0ff */
[----:B------:R-:W-:Y:S02]  /*2140*/  LEA.HI.X.SX32 R141, R67, R36, 0x2, P3 ;  /* 0x00000024438d7211 */ /* 0x000fe400018f16ff */
[----:B------:R-:W-:Y:S02]  /*2150*/  LEA R98, P5, R185, R168, 0x2 ;  /* 0x000000a8b9627211 */ /* 0x000fe400078a10ff */
[C---:B------:R-:W-:Y:S02]  /*2160*/  LOP3.LUT R15, R7.reuse, 0x4, RZ, 0xfc, !PT ;  /* 0x00000004070f7812 */ /* 0x040fe400078efcff */
[----:B------:R-:W-:-:S02]  /*2170*/  LOP3.LUT R16, R7, 0x6, RZ, 0xfc, !PT ;  /* 0x0000000607107812 */ /* 0x000fc400078efcff */
[C---:B------:R-:W-:Y:S02]  /*2180*/  LOP3.LUT R17, R7.reuse, 0x24, RZ, 0xfc, !PT ;  /* 0x0000002407117812 */ /* 0x040fe400078efcff */
[----:B------:R-:W-:Y:S01]  /*2190*/  LOP3.LUT R18, R7, 0x26, RZ, 0xfc, !PT ;  /* 0x0000002607127812 */ /* 0x000fe200078efcff */
[----:B-1----:R-:W-:Y:S06]  /*21a0*/  BRA.U UP0, `(.L_x_5) ;  /* 0x0000000100187547 */ /* 0x002fec000b800000 */
[----:B------:R-:W-:Y:S01]  /*21b0*/  ELECT P3, URZ, PT ;  /* 0x0000000000ff782f */ /* 0x000fe20003860000 */
[----:B------:R-:W-:Y:S01]  /*21c0*/  IMAD.MOV.U32 R19, RZ, RZ, 0x1 ;  /* 0x00000001ff137424 */ /* 0x000fe200078e00ff */
[----:B------:R-:W-:Y:S01]  /*21d0*/  UMOV UR6, 0x40 ;  /* 0x0000004000067882 */ /* 0x000fe20000000000 */
[----:B------:R-:W-:Y:S01]  /*21e0*/  UVIRTCOUNT.DEALLOC.SMPOOL 0x80 ;  /* 0x000000800000784c */ /* 0x000fe20000000000 */
[----:B------:R-:W-:-:S09]  /*21f0*/  ULEA UR6, UR5, UR6, 0x18 ;  /* 0x0000000605067291 */ /* 0x000fd2000f8ec0ff */
[----:B------:R1:W-:Y:S03]  /*2200*/  @P3 STS.U8 [UR6], R19 ;  /* 0x00000013ff003988 */ /* 0x0003e60008000006 */
.L_x_5:
[----:B------:R-:W-:Y:S01]  /*2210*/  UIADD3 UR26, UPT, UPT, UR27, UR4, URZ ;  /* 0x000000041b1a7290 */ /* 0x000fe2000fffe0ff */
[----:B------:R-:W-:Y:S01]  /*2220*/  LEA R150, P3, R187, R168, 0x2 ;  /* 0x000000a8bb967211 */ /* 0x000fe200078610ff */
[----:B------:R-:W-:Y:S01]  /*2230*/  IMAD R66, R66, UR9, RZ ;  /* 0x0000000942427c24 */ /* 0x000fe2000f8e02ff */
[-C--:B------:R-:W-:Y:S01]  /*2240*/  LEA.HI.X.SX32 R99, R185, R36.reuse, 0x2, P5 ;  /* 0x00000024b9637211 */ /* 0x080fe200028f16ff */
[----:B------:R-:W-:Y:S01]  /*2250*/  IMAD R68, R68, UR9, RZ ;  /* 0x0000000944447c24 */ /* 0x000fe2000f8e02ff */
[----:B------:R-:W-:Y:S01]  /*2260*/  LEA.HI.X.SX32 R151, R187, R36, 0x2, P3 ;  /* 0x00000024bb977211 */ /* 0x000fe200018f16ff */
[----:B------:R-:W-:Y:S01]  /*2270*/  IMAD R70, R70, UR9, RZ ;  /* 0x0000000946467c24 */ /* 0x000fe2000f8e02ff */
[C---:B------:R-:W-:Y:S01]  /*2280*/  LEA R168, P3, R189.reuse, R168, 0x2 ;  /* 0x000000a8bda87211 */ /* 0x040fe200078610ff */
[----:B------:R-:W-:Y:S01]  /*2290*/  VOTEU.ALL UP1, P0 ;  /* 0x0000000000ff7886 */ /* 0x000fe20000020000 */
[----:B------:R-:W-:Y:S01]  /*22a0*/  STTM.16dp32bit_t0_t15.x16 tmem[UR26], RZ ;  /* 0x000000ff000079ed */ /* 0x000fe20008a0001a */
[----:B------:R-:W-:Y:S01]  /*22b0*/  STTM.16dp32bit_t16_t31.x16 tmem[UR26+0x10], RZ ;  /* 0x000010ff000079ed */ /* 0x000fe20008a2001a */
[----:B------:R-:W2:Y:S01]  /*22c0*/  FENCE.VIEW.ASYNC.T ;  /* 0x00000000000073c6 */ /* 0x000ea20000000200 */
[----:B------:R-:W-:Y:S01]  /*22d0*/  LEA.HI.X.SX32 R169, R189, R36, 0x2, P3 ;  /* 0x00000024bda97211 */ /* 0x000fe200018f16ff */
[----:B------:R-:W-:Y:S01]  /*22e0*/  IMAD R72, R72, UR9, RZ ;  /* 0x0000000948487c24 */ /* 0x000fe2000f8e02ff */
[-C--:B------:R-:W-:Y:S01]  /*22f0*/  LEA R122, P3, R66, R171.reuse, 0x2 ;  /* 0x000000ab427a7211 */ /* 0x080fe200078610ff */
[----:B------:R-:W-:Y:S01]  /*2300*/  IMAD R74, R74, UR9, RZ ;  /* 0x000000094a4a7c24 */ /* 0x000fe2000f8e02ff */
[----:B------:R-:W-:Y:S01]  /*2310*/  LEA R120, P5, R68, R171, 0x2 ;  /* 0x000000ab44787211 */ /* 0x000fe200078a10ff */
[----:B------:R-:W-:Y:S01]  /*2320*/  IMAD R76, R76, UR9, RZ ;  /* 0x000000094c4c7c24 */ /* 0x000fe2000f8e02ff */
[----:B------:R-:W-:Y:S01]  /*2330*/  LEA.HI.X.SX32 R123, R66, R35, 0x2, P3 ;  /* 0x00000023427b7211 */ /* 0x000fe200018f16ff */
[----:B------:R-:W-:Y:S01]  /*2340*/  IMAD R78, R78, UR9, RZ ;  /* 0x000000094e4e7c24 */ /* 0x000fe2000f8e02ff */
[----:B------:R-:W-:Y:S01]  /*2350*/  LEA R118, P3, R70, R171, 0x2 ;  /* 0x000000ab46767211 */ /* 0x000fe200078610ff */
[----:B------:R-:W-:Y:S01]  /*2360*/  IMAD R80, R80, UR9, RZ ;  /* 0x0000000950507c24 */ /* 0x000fe2000f8e02ff */
[-C--:B------:R-:W-:Y:S01]  /*2370*/  LEA.HI.X.SX32 R121, R68, R35.reuse, 0x2, P5 ;  /* 0x0000002344797211 */ /* 0x080fe200028f16ff */
[----:B------:R-:W-:Y:S01]  /*2380*/  IMAD R82, R82, UR9, RZ ;  /* 0x0000000952527c24 */ /* 0x000fe2000f8e02ff */
[----:B------:R-:W-:Y:S01]  /*2390*/  LEA.HI.X.SX32 R119, R70, R35, 0x2, P3 ;  /* 0x0000002346777211 */ /* 0x000fe200018f16ff */
[----:B------:R-:W-:Y:S01]  /*23a0*/  IMAD R84, R84, UR9, RZ ;  /* 0x0000000954547c24 */ /* 0x000fe2000f8e02ff */
[----:B------:R-:W-:-:S04]  /*23b0*/  @!UP1 UIADD3 UR10, UPT, UPT, -UR7, 0x100000, URZ ;  /* 0x00100000070a9890 */ /* 0x000fc8000fffe1ff */
[----:B------:R-:W-:Y:S02]  /*23c0*/  @!UP1 USHF.L.U32 UR11, UR10, 0xb, URZ ;  /* 0x0000000b0a0b9899 */ /* 0x000fe400080006ff */
[----:B------:R-:W-:Y:S01]  /*23d0*/  @!UP1 USHF.L.U32 UR10, UR10, 0x1, URZ ;  /* 0x000000010a0a9899 */ /* 0x000fe200080006ff */
[----:B------:R-:W-:Y:S01]  /*23e0*/  IMAD R86, R86, UR9, RZ ;  /* 0x0000000956567c24 */ /* 0x000fe2000f8e02ff */
[-C--:B------:R-:W-:Y:S01]  /*23f0*/  LEA R116, P5, R72, R171.reuse, 0x2 ;  /* 0x000000ab48747211 */ /* 0x080fe200078a10ff */
[----:B------:R-:W-:Y:S01]  /*2400*/  IMAD R184, R184, UR9, RZ ;  /* 0x00000009b8b87c24 */ /* 0x000fe2000f8e02ff */
[----:B------:R-:W-:Y:S01]  /*2410*/  LEA R114, P3, R74, R171, 0x2 ;  /* 0x000000ab4a727211 */ /* 0x000fe200078610ff */
[----:B------:R-:W-:Y:S01]  /*2420*/  IMAD R186, R186, UR9, RZ ;  /* 0x00000009baba7c24 */ /* 0x000fe2000f8e02ff */
[-C--:B------:R-:W-:Y:S01]  /*2430*/  LEA.HI.X.SX32 R117, R72, R35.reuse, 0x2, P5 ;  /* 0x0000002348757211 */ /* 0x080fe200028f16ff */
[----:B------:R-:W-:Y:S01]  /*2440*/  IMAD R188, R188, UR9, RZ ;  /* 0x00000009bcbc7c24 */ /* 0x000fe2000f8e02ff */
[----:B------:R-:W-:Y:S01]  /*2450*/  LEA.HI.X.SX32 R115, R74, R35, 0x2, P3 ;  /* 0x000000234a737211 */ /* 0x000fe200018f16ff */
[----:B------:R-:W-:Y:S01]  /*2460*/  IMAD R190, R190, UR9, RZ ;  /* 0x00000009bebe7c24 */ /* 0x000fe2000f8e02ff */
[-C--:B------:R-:W-:Y:S01]  /*2470*/  LEA R112, P5, R76, R171.reuse, 0x2 ;  /* 0x000000ab4c707211 */ /* 0x080fe200078a10ff */
[----:B------:R-:W-:Y:S01]  /*2480*/  IMAD R192, R192, UR9, RZ ;  /* 0x00000009c0c07c24 */ /* 0x000fe2000f8e02ff */
[----:B------:R-:W-:Y:S01]  /*2490*/  LEA R110, P3, R78, R171, 0x2 ;  /* 0x000000ab4e6e7211 */ /* 0x000fe200078610ff */
[----:B--2---:R-:W-:Y:S01]  /*24a0*/  VOTEU.ALL UP2, P0 ;  /* 0x0000000000ff7886 */ /* 0x004fe20000040000 */
[----:B------:R-:W-:-:S04]  /*24b0*/  @!UP1 UIADD3 UR4, UPT, UPT, -UR7, 0x100000, URZ ;  /* 0x0010000007049890 */ /* 0x000fc8000fffe1ff */
[----:B------:R-:W-:Y:S02]  /*24c0*/  @!UP1 USHF.L.U32 UR5, UR4, 0xb, URZ ;  /* 0x0000000b04059899 */ /* 0x000fe400080006ff */
[----:B------:R-:W-:Y:S01]  /*24d0*/  @!UP1 USHF.L.U32 UR4, UR4, 0x1, URZ ;  /* 0x0000000104049899 */ /* 0x000fe200080006ff */
[----:B------:R-:W-:Y:S01]  /*24e0*/  BAR.SYNC.DEFER_BLOCKING 0x0 ;  /* 0x0000000000007b1d */ /* 0x000fe20000010000 */
[-C--:B------:R-:W-:Y:S01]  /*24f0*/  LEA.HI.X.SX32 R113, R76, R35.reuse, 0x2, P5 ;  /* 0x000000234c717211 */ /* 0x080fe200028f16ff */
[----:B------:R-:W-:Y:S01]  /*2500*/  VIADD R191, R4, UR29 ;  /* 0x0000001d04bf7c36 */ /* 0x000fe20008000000 */
[----:B------:R-:W-:Y:S01]  /*2510*/  LEA.HI.X.SX32 R111, R78, R35, 0x2, P3 ;  /* 0x000000234e6f7211 */ /* 0x000fe200018f16ff */
[----:B------:R-:W-:Y:S01]  /*2520*/  VIADD R207, R5, UR29 ;  /* 0x0000001d05cf7c36 */ /* 0x000fe20008000000 */
[-C--:B------:R-:W-:Y:S01]  /*2530*/  LEA R108, P5, R80, R171.reuse, 0x2 ;  /* 0x000000ab506c7211 */ /* 0x080fe200078a10ff */
[----:B------:R-:W-:Y:S01]  /*2540*/  VOTEU.ALL UP1, P0 ;  /* 0x0000000000ff7886 */ /* 0x000fe20000020000 */
[----:B------:R-:W-:Y:S01]  /*2550*/  LEA R106, P3, R82, R171, 0x2 ;  /* 0x000000ab526a7211 */ /* 0x000fe200078610ff */
[----:B------:R-:W-:Y:S01]  /*2560*/  USHF.L.U32 UR14, UR16, 0x6, URZ ;  /* 0x00000006100e7899 */ /* 0x000fe200080006ff */
[-C--:B------:R-:W-:Y:S01]  /*2570*/  LEA.HI.X.SX32 R109, R80, R35.reuse, 0x2, P5 ;  /* 0x00000023506d7211 */ /* 0x080fe200028f16ff */
[----:B------:R-:W-:Y:S01]  /*2580*/  UIADD3 UR66, UPT, UPT, UR32, -0x80, URZ ;  /* 0xffffff8020427890 */ /* 0x000fe2000fffe0ff */
[----:B------:R-:W-:Y:S01]  /*2590*/  LEA.HI.X.SX32 R107, R82, R35, 0x2, P3 ;  /* 0x00000023526b7211 */ /* 0x000fe200018f16ff */
[----:B------:R-:W-:Y:S01]  /*25a0*/  USHF.L.U32 UR15, UR17, 0x6, URZ ;  /* 0x00000006110f7899 */ /* 0x000fe200080006ff */
[-C--:B------:R-:W-:Y:S01]  /*25b0*/  LEA R104, P5, R84, R171.reuse, 0x2 ;  /* 0x000000ab54687211 */ /* 0x080fe200078a10ff */
[----:B------:R-:W-:Y:S01]  /*25c0*/  IMAD.U32 R215, RZ, RZ, UR14 ;  /* 0x0000000effd77e24 */ /* 0x000fe2000f8e00ff */
[----:B------:R-:W-:Y:S01]  /*25d0*/  LEA R102, P3, R86, R171, 0x2 ;  /* 0x000000ab56667211 */ /* 0x000fe200078610ff */
[----:B------:R-:W-:Y:S01]  /*25e0*/  IMAD.U32 R217, RZ, RZ, UR14 ;  /* 0x0000000effd97e24 */ /* 0x000fe2000f8e00ff */
[-C--:B------:R-:W-:Y:S01]  /*25f0*/  LEA.HI.X.SX32 R105, R84, R35.reuse, 0x2, P5 ;  /* 0x0000002354697211 */ /* 0x080fe200028f16ff */
[----:B------:R-:W-:Y:S01]  /*2600*/  IMAD.U32 R219, RZ, RZ, UR14 ;  /* 0x0000000effdb7e24 */ /* 0x000fe2000f8e00ff */
[----:B------:R-:W-:Y:S01]  /*2610*/  LEA.HI.X.SX32 R103, R86, R35, 0x2, P3 ;  /* 0x0000002356677211 */ /* 0x000fe200018f16ff */
[----:B------:R-:W-:Y:S01]  /*2620*/  IMAD.U32 R221, RZ, RZ, UR15 ;  /* 0x0000000fffdd7e24 */ /* 0x000fe2000f8e00ff */
[-C--:B------:R-:W-:Y:S01]  /*2630*/  LEA R100, P5, R184, R171.reuse, 0x2 ;  /* 0x000000abb8647211 */ /* 0x080fe200078a10ff */
[----:B------:R-:W-:Y:S01]  /*2640*/  IMAD.U32 R223, RZ, RZ, UR15 ;  /* 0x0000000fffdf7e24 */ /* 0x000fe2000f8e00ff */
[----:B------:R-:W-:Y:S01]  /*2650*/  LEA R94, P3, R186, R171, 0x2 ;  /* 0x000000abba5e7211 */ /* 0x000fe200078610ff */
[----:B------:R-:W2:Y:S02]  /*2660*/  FENCE.VIEW.ASYNC.S ;  /* 0x00000000000073c6 */ /* 0x000ea40000000000 */
[----:B--2---:R-:W2:Y:S02]  /*2670*/  @!UP1 SYNCS.EXCH.64 URZ, [UR28], UR10 ;  /* 0x0000000a1cff95b2 */ /* 0x004ea40008000100 */
[----:B--2---:R-:W-:Y:S01]  /*2680*/  BAR.SYNC.DEFER_BLOCKING 0x0 ;  /* 0x0000000000007b1d */ /* 0x004fe20000010000 */
[-C--:B------:R-:W-:Y:S01]  /*2690*/  LEA.HI.X.SX32 R101, R184, R35.reuse, 0x2, P5 ;  /* 0x00000023b8657211 */ /* 0x080fe200028f16ff */
[----:B------:R-:W-:Y:S01]  /*26a0*/  UISETP.GT.AND UP1, UPT, UR12, 0x7f, UPT ;  /* 0x0000007f0c00788c */ /* 0x000fe2000bf24270 */
[----:B------:R-:W-:Y:S01]  /*26b0*/  LEA.HI.X.SX32 R95, R186, R35, 0x2, P3 ;  /* 0x00000023ba5f7211 */ /* 0x000fe200018f16ff */
[----:B------:R-:W-:Y:S01]  /*26c0*/  USHF.R.S32.HI UR13, URZ, 0x1f, UR14 ;  /* 0x0000001fff0d7899 */ /* 0x000fe2000801140e */
[-C--:B------:R-:W-:Y:S01]  /*26d0*/  LEA R92, P5, R188, R171.reuse, 0x2 ;  /* 0x000000abbc5c7211 */ /* 0x080fe200078a10ff */
[----:B------:R-:W-:Y:S01]  /*26e0*/  USHF.L.U32 UR71, UR14, 0x2, URZ ;  /* 0x000000020e477899 */ /* 0x000fe200080006ff */
[----:B------:R-:W-:Y:S01]  /*26f0*/  LEA R180, P3, R190, R171, 0x2 ;  /* 0x000000abbeb47211 */ /* 0x000fe200078610ff */
[----:B------:R-:W-:Y:S01]  /*2700*/  USHF.L.U64.HI UR70, UR14, 0x2, UR13 ;  /* 0x000000020e467899 */ /* 0x000fe2000801020d */
[-C--:B------:R-:W-:Y:S01]  /*2710*/  LEA.HI.X.SX32 R93, R188, R35.reuse, 0x2, P5 ;  /* 0x00000023bc5d7211 */ /* 0x080fe200028f16ff */
[----:B------:R-:W-:Y:S01]  /*2720*/  UISETP.GT.AND UP3, UPT, UR12, 0xbf, UPT ;  /* 0x000000bf0c00788c */ /* 0x000fe2000bf64270 */
[----:B------:R-:W-:-:S02]  /*2730*/  LEA.HI.X.SX32 R181, R190, R35, 0x2, P3 ;  /* 0x00000023beb57211 */ /* 0x000fc400018f16ff */
[C---:B------:R-:W-:Y:S02]  /*2740*/  LEA R170, P5, R192.reuse, R171, 0x2 ;  /* 0x000000abc0aa7211 */ /* 0x040fe400078a10ff */
[----:B------:R-:W-:Y:S02]  /*2750*/  ISETP.GE.AND P3, PT, R15, UR32, PT ;  /* 0x000000200f007c0c */ /* 0x000fe4000bf66270 */
[----:B------:R-:W-:Y:S02]  /*2760*/  LEA.HI.X.SX32 R171, R192, R35, 0x2, P5 ;  /* 0x00000023c0ab7211 */ /* 0x000fe400028f16ff */
[----:B-1----:R-:W-:Y:S02]  /*2770*/  SEL R19, R61, RZ, !P3 ;  /* 0x000000ff3d137207 */ /* 0x002fe40005800000 */
[----:B------:R-:W-:Y:S02]  /*2780*/  ISETP.GE.AND P5, PT, R16, UR32, PT ;  /* 0x0000002010007c0c */ /* 0x000fe4000bfa6270 */
[----:B------:R-:W-:Y:S01]  /*2790*/  ISETP.GE.AND P3, PT, R17, UR32, PT ;  /* 0x0000002011007c0c */ /* 0x000fe2000bf66270 */
[----:B------:R1:W2:Y:S02]  /*27a0*/  @!UP2 SYNCS.EXCH.64 URZ, [UR29+0x12008], UR4 ;  /* 0x012008041dffa5b2 */ /* 0x0002a40008000100 */
[----:B------:R-:W-:Y:S01]  /*27b0*/  @!PT LDS RZ, [RZ] ;  /* 0x00000000fffff984 */ /* 0x000fe20000000800 */
[----:B------:R-:W-:Y:S01]  /*27c0*/  @!PT LDS RZ, [RZ] ;  /* 0x00000000fffff984 */ /* 0x000fe20000000800 */
[----:B------:R-:W-:Y:S01]  /*27d0*/  @!PT LDS RZ, [RZ] ;  /* 0x00000000fffff984 */ /* 0x000fe20000000800 */
[----:B--2---:R2:W-:Y:S01]  /*27e0*/  LDGSTS.E [R191], desc[UR38][R96.64], P2 ;  /* 0x0000000060bf7fae */ /* 0x0045e200091a1026 */
[----:B------:R-:W-:-:S02]  /*27f0*/  ISETP.NE.U32.AND P2, PT, R19, RZ, PT ;  /* 0x000000ff1300720c */ /* 0x000fc40003f45070 */
[C---:B------:R-:W-:Y:S01]  /*2800*/  SEL R35, R61.reuse, RZ, !P5 ;  /* 0x000000ff3d237207 */ /* 0x040fe20006800000 */
[----:B------:R3:W-:Y:S01]  /*2810*/  LDGSTS.E [R191+0x8], desc[UR38][R88.64], P1 ;  /* 0x0000800058bf7fae */ /* 0x0007e200089a1026 */
[----:B------:R-:W-:Y:S02]  /*2820*/  SEL R19, R61, RZ, !P3 ;  /* 0x000000ff3d137207 */ /* 0x000fe40005800000 */
[----:B------:R-:W-:Y:S01]  /*2830*/  ISETP.GE.AND P5, PT, R18, UR32, PT ;  /* 0x0000002012007c0c */ /* 0x000fe2000bfa6270 */
[----:B------:R4:W-:Y:S01]  /*2840*/  LDGSTS.E [R191+0x2000], desc[UR38][R182.64], P4 ;  /* 0x02000000b6bf7fae */ /* 0x0009e2000a1a1026 */
[----:B------:R-:W-:Y:S02]  /*2850*/  ISETP.NE.U32.AND P3, PT, R35, RZ, PT ;  /* 0x000000ff2300720c */ /* 0x000fe40003f65070 */
[----:B------:R-:W-:Y:S01]  /*2860*/  ISETP.NE.U32.AND P1, PT, R19, RZ, PT ;  /* 0x000000ff1300720c */ /* 0x000fe20003f25070 */
[----:B------:R5:W-:Y:S01]  /*2870*/  LDGSTS.E [R191+0x2008], desc[UR38][R172.64], P6 ;  /* 0x02008000acbf7fae */ /* 0x000be2000b1a1026 */
[----:B------:R-:W-:Y:S01]  /*2880*/  SEL R35, R61, RZ, !P5 ;  /* 0x000000ff3d237207 */ /* 0x000fe20006800000 */
[----:B-1----:R-:W-:Y:S01]  /*2890*/  UIADD3 UR4, UPT, UPT, UR32, -0x40, URZ ;  /* 0xffffffc020047890 */ /* 0x002fe2000fffe0ff */
[----:B------:R-:W-:Y:S01]  /*28a0*/  LOP3.LUT R19, R7, 0x8, RZ, 0xfc, !PT ;  /* 0x0000000807137812 */ /* 0x000fe200078efcff */
[----:B--2---:R-:W-:Y:S01]  /*28b0*/  IMAD.WIDE R96, R215, 0x4, R96 ;  /* 0x00000004d7607825 */ /* 0x004fe200078e0260 */
[----:B------:R-:W-:-:S02]  /*28c0*/  LOP3.LUT R38, R4, 0x10, RZ, 0x3c, !PT ;  /* 0x0000001004267812 */ /* 0x000fc400078e3cff */
[----:B------:R-:W-:Y:S01]  /*28d0*/  ISETP.NE.U32.AND P5, PT, R35, RZ, PT ;  /* 0x000000ff2300720c */ /* 0x000fe20003fa5070 */
[----:B---3--:R-:W-:Y:S01]  /*28e0*/  IMAD.WIDE R88, R217, 0x4, R88 ;  /* 0x00000004d9587825 */ /* 0x008fe200078e0258 */
[----:B------:R-:W-:Y:S02]  /*28f0*/  ISETP.GE.AND P4, PT, R19, UR32, PT ;  /* 0x0000002013007c0c */ /* 0x000fe4000bf86270 */
[C---:B------:R-:W-:Y:S01]  /*2900*/  LOP3.LUT R35, R7.reuse, 0xa, RZ, 0xfc, !PT ;  /* 0x0000000a07237812 */ /* 0x040fe200078efcff */
[----:B------:R-:W-:Y:S01]  /*2910*/  VIADD R193, R38, UR29 ;  /* 0x0000001d26c17c36 */ /* 0x000fe20008000000 */
[----:B------:R-:W-:Y:S01]  /*2920*/  LOP3.LUT R36, R7, 0x28, RZ, 0xfc, !PT ;  /* 0x0000002807247812 */ /* 0x000fe200078efcff */
[----:B----4-:R-:W-:Y:S01]  /*2930*/  IMAD.WIDE R182, R219, 0x4, R182 ;  /* 0x00000004dbb67825 */ /* 0x010fe200078e02b6 */
[----:B------:R-:W-:Y:S02]  /*2940*/  SEL R39, R61, RZ, !P4 ;  /* 0x000000ff3d277207 */ /* 0x000fe40006000000 */
[----:B------:R-:W-:Y:S01]  /*2950*/  ISETP.GE.AND P6, PT, R35, UR32, PT ;  /* 0x0000002023007c0c */ /* 0x000fe2000bfc6270 */
[----:B------:R1:W-:Y:S01]  /*2960*/  LDGSTS.E [R193], desc[UR38][R174.64], P2 ;  /* 0x00000000aec17fae */ /* 0x0003e200091a1026 */
[----:B------:R-:W-:Y:S01]  /*2970*/  ISETP.GE.AND P4, PT, R36, UR32, PT ;  /* 0x0000002024007c0c */ /* 0x000fe2000bf86270 */
[----:B-----5:R-:W-:Y:S01]  /*2980*/  IMAD.WIDE R172, R217, 0x4, R172 ;  /* 0x00000004d9ac7825 */ /* 0x020fe200078e02ac */
[----:B------:R-:W-:Y:S01]  /*2990*/  LOP3.LUT R37, R7, 0x2a, RZ, 0xfc, !PT ;  /* 0x0000002a07257812 */ /* 0x000fe200078efcff */
[----:B------:R2:W-:Y:S01]  /*29a0*/  LDGSTS.E [R193+0x8], desc[UR38][R176.64], P3 ;  /* 0x00008000b0c17fae */ /* 0x0005e200099a1026 */
[----:B------:R-:W-:Y:S01]  /*29b0*/  ISETP.NE.U32.AND P2, PT, R39, RZ, PT ;  /* 0x000000ff2700720c */ /* 0x000fe20003f45070 */
[----:B------:R-:W-:Y:S01]  /*29c0*/  IMAD.U32 R219, RZ, RZ, UR15 ;  /* 0x0000000fffdb7e24 */ /* 0x000fe2000f8e00ff */
[C---:B------:R-:W-:Y:S01]  /*29d0*/  SEL R40, R61.reuse, RZ, !P6 ;  /* 0x000000ff3d287207 */ /* 0x040fe20007000000 */
[----:B------:R3:W-:Y:S01]  /*29e0*/  LDGSTS.E [R193+0x2000], desc[UR38][R178.64], P1 ;  /* 0x02000000b2c17fae */ /* 0x0007e200089a1026 */
[----:B------:R-:W-:-:S02]  /*29f0*/  SEL R39, R61, RZ, !P4 ;  /* 0x000000ff3d277207 */ /* 0x000fc40006000000 */
[----:B------:R-:W-:Y:S01]  /*2a00*/  ISETP.GE.AND P6, PT, R37, UR32, PT ;  /* 0x0000002025007c0c */ /* 0x000fe2000bfc6270 */
[----:B------:R4:W-:Y:S01]  /*2a10*/  LDGSTS.E [R193+0x2008], desc[UR38][R166.64], P5 ;  /* 0x02008000a6c17fae */ /* 0x0009e2000a9a1026 */
[----:B------:R-:W-:Y:S01]  /*2a20*/  ISETP.NE.U32.AND P4, PT, R40, RZ, PT ;  /* 0x000000ff2800720c */ /* 0x000fe20003f85070 */
[----:B-1----:R-:W-:Y:S01]  /*2a30*/  IMAD.WIDE R174, R215, 0x4, R174 ;  /* 0x00000004d7ae7825 */ /* 0x002fe200078e02ae */
[----:B------:R-:W-:Y:S02]  /*2a40*/  ISETP.NE.U32.AND P3, PT, R39, RZ, PT ;  /* 0x000000ff2700720c */ /* 0x000fe40003f65070 */
[----:B------:R-:W-:Y:S01]  /*2a50*/  SEL R40, R61, RZ, !P6 ;  /* 0x000000ff3d287207 */ /* 0x000fe20007000000 */
[----:B--2---:R-:W-:Y:S01]  /*2a60*/  IMAD.WIDE R176, R215, 0x4, R176 ;  /* 0x00000004d7b07825 */ /* 0x004fe200078e02b0 */
[----:B------:R-:W-:Y:S02]  /*2a70*/  LOP3.LUT R39, R7, 0xc, RZ, 0xfc, !PT ;  /* 0x0000000c07277812 */ /* 0x000fe400078efcff */
[----:B------:R-:W-:Y:S01]  /*2a80*/  LOP3.LUT R41, R4, 0x20, RZ, 0x3c, !PT ;  /* 0x0000002004297812 */ /* 0x000fe200078e3cff */
[----:B---3--:R-:W-:Y:S01]  /*2a90*/  IMAD.WIDE R178, R217, 0x4, R178 ;  /* 0x00000004d9b27825 */ /* 0x008fe200078e02b2 */
[----:B------:R-:W-:-:S02]  /*2aa0*/  ISETP.NE.U32.AND P6, PT, R40, RZ, PT ;  /* 0x000000ff2800720c */ /* 0x000fc40003fc5070 */
[----:B------:R-:W-:Y:S01]  /*2ab0*/  ISETP.GE.AND P1, PT, R39, UR32, PT ;  /* 0x0000002027007c0c */ /* 0x000fe2000bf26270 */
[----:B------:R-:W-:Y:S01]  /*2ac0*/  VIADD R195, R41, UR29 ;  /* 0x0000001d29c37c36 */ /* 0x000fe20008000000 */
[----:B------:R-:W-:Y:S01]  /*2ad0*/  LOP3.LUT R40, R7, 0x2c, RZ, 0xfc, !PT ;  /* 0x0000002c07287812 */ /* 0x000fe200078efcff */
[----:B----4-:R-:W-:Y:S01]  /*2ae0*/  IMAD.WIDE R166, R217, 0x4, R166 ;  /* 0x00000004d9a67825 */ /* 0x010fe200078e02a6 */
[----:B------:R-:W-:Y:S02]  /*2af0*/  ISETP.GE.AND P5, PT, R11, UR32, PT ;  /* 0x000000200b007c0c */ /* 0x000fe4000bfa6270 */
[C---:B------:R-:W-:Y:S01]  /*2b00*/  SEL R42, R61.reuse, RZ, !P1 ;  /* 0x000000ff3d2a7207 */ /* 0x040fe20004800000 */
[----:B------:R1:W-:Y:S01]  /*2b10*/  LDGSTS.E [R195], desc[UR38][R164.64], P2 ;  /* 0x00000000a4c37fae */ /* 0x0003e200091a1026 */
[----:B------:R-:W-:Y:S02]  /*2b20*/  ISETP.GE.AND P1, PT, R40, UR32, PT ;  /* 0x0000002028007c0c */ /* 0x000fe4000bf26270 */
[----:B------:R-:W-:Y:S01]  /*2b30*/  SEL R43, R61, RZ, !P5 ;  /* 0x000000ff3d2b7207 */ /* 0x000fe20006800000 */
[----:B------:R2:W-:Y:S01]  /*2b40*/  LDGSTS.E [R195+0x8], desc[UR38][R162.64], P4 ;  /* 0x00008000a2c37fae */ /* 0x0005e2000a1a1026 */
[----:B------:R-:W-:-:S02]  /*2b50*/  ISETP.GE.AND P5, PT, R13, UR32, PT ;  /* 0x000000200d007c0c */ /* 0x000fc4000bfa6270 */
[----:B------:R-:W-:Y:S01]  /*2b60*/  ISETP.NE.U32.AND P2, PT, R42, RZ, PT ;  /* 0x000000ff2a00720c */ /* 0x000fe20003f45070 */
[----:B------:R3:W-:Y:S01]  /*2b70*/  LDGSTS.E [R195+0x2000], desc[UR38][R160.64], P3 ;  /* 0x02000000a0c37fae */ /* 0x0007e200099a1026 */
[----:B------:R-:W-:Y:S02]  /*2b80*/  SEL R42, R61, RZ, !P1 ;  /* 0x000000ff3d2a7207 */ /* 0x000fe40004800000 */
[----:B------:R-:W-:Y:S01]  /*2b90*/  ISETP.NE.U32.AND P1, PT, R43, RZ, PT ;  /* 0x000000ff2b00720c */ /* 0x000fe20003f25070 */
[----:B------:R4:W-:Y:S01]  /*2ba0*/  LDGSTS.E [R195+0x2008], desc[UR38][R158.64], P6 ;  /* 0x020080009ec37fae */ /* 0x0009e2000b1a1026 */
[----:B------:R-:W-:Y:S01]  /*2bb0*/  SEL R43, R61, RZ, !P5 ;  /* 0x000000ff3d2b7207 */ /* 0x000fe20006800000 */
[----:B-1----:R-:W-:Y:S01]  /*2bc0*/  IMAD.WIDE R164, R215, 0x4, R164 ;  /* 0x00000004d7a47825 */ /* 0x002fe200078e02a4 */
[----:B------:R-:W-:Y:S02]  /*2bd0*/  ISETP.NE.U32.AND P5, PT, R42, RZ, PT ;  /* 0x000000ff2a00720c */ /* 0x000fe40003fa5070 */
[----:B------:R-:W-:Y:S01]  /*2be0*/  LOP3.LUT R42, R7, 0x10, RZ, 0xfc, !PT ;  /* 0x00000010072a7812 */ /* 0x000fe200078efcff */
[----:B--2---:R-:W-:Y:S01]  /*2bf0*/  IMAD.WIDE R162, R215, 0x4, R162 ;  /* 0x00000004d7a27825 */ /* 0x004fe200078e02a2 */
[----:B------:R-:W-:-:S02]  /*2c00*/  LOP3.LUT R46, R4, 0x30, RZ, 0x3c, !PT ;  /* 0x00000030042e7812 */ /* 0x000fc400078e3cff */
[----:B------:R-:W-:Y:S01]  /*2c10*/  ISETP.NE.U32.AND P4, PT, R43, RZ, PT ;  /* 0x000000ff2b00720c */ /* 0x000fe20003f85070 */
[----:B---3--:R-:W-:Y:S01]  /*2c20*/  IMAD.WIDE R160, R217, 0x4, R160 ;  /* 0x00000004d9a07825 */ /* 0x008fe200078e02a0 */
[C---:B------:R-:W-:Y:S02]  /*2c30*/  LOP3.LUT R43, R7.reuse, 0x12, RZ, 0xfc, !PT ;  /* 0x00000012072b7812 */ /* 0x040fe400078efcff */
[----:B------:R-:W-:Y:S01]  /*2c40*/  ISETP.GE.AND P3, PT, R42, UR32, PT ;  /* 0x000000202a007c0c */ /* 0x000fe2000bf66270 */
[----:B------:R-:W-:Y:S01]  /*2c50*/  VIADD R197, R46, UR29 ;  /* 0x0000001d2ec57c36 */ /* 0x000fe20008000000 */
[----:B------:R-:W-:Y:S01]  /*2c60*/  LOP3.LUT R44, R7, 0x30, RZ, 0xfc, !PT ;  /* 0x00000030072c7812 */ /* 0x000fe200078efcff */
[----:B----4-:R-:W-:Y:S01]  /*2c70*/  IMAD.WIDE R158, R217, 0x4, R158 ;  /* 0x00000004d99e7825 */ /* 0x010fe200078e029e */
[----:B------:R-:W-:Y:S02]  /*2c80*/  ISETP.GE.AND P6, PT, R43, UR32, PT ;  /* 0x000000202b007c0c */ /* 0x000fe4000bfc6270 */
[----:B------:R-:W-:Y:S01]  /*2c90*/  LOP3.LUT R45, R7, 0x32, RZ, 0xfc, !PT ;  /* 0x00000032072d7812 */ /* 0x000fe200078efcff */
[----:B------:R1:W-:Y:S01]  /*2ca0*/  LDGSTS.E [R197], desc[UR38][R156.64], P2 ;  /* 0x000000009cc57fae */ /* 0x0003e200091a1026 */
[----:B------:R-:W-:-:S02]  /*2cb0*/  SEL R47, R61, RZ, !P3 ;  /* 0x000000ff3d2f7207 */ /* 0x000fc40005800000 */
[----:B------:R-:W-:Y:S01]  /*2cc0*/  ISETP.GE.AND P3, PT, R44, UR32, PT ;  /* 0x000000202c007c0c */ /* 0x000fe2000bf66270 */
[----:B------:R2:W-:Y:S01]  /*2cd0*/  LDGSTS.E [R197+0x8], desc[UR38][R154.64], P1 ;  /* 0x000080009ac57fae */ /* 0x0005e200089a1026 */
[----:B------:R-:W-:Y:S02]  /*2ce0*/  SEL R48, R61, RZ, !P6 ;  /* 0x000000ff3d307207 */ /* 0x000fe40007000000 */
[----:B------:R-:W-:Y:S01]  /*2cf0*/  ISETP.GE.AND P6, PT, R45, UR32, PT ;  /* 0x000000202d007c0c */ /* 0x000fe2000bfc6270 */
[----:B------:R3:W-:Y:S01]  /*2d00*/  LDGSTS.E [R197+0x2000], desc[UR38][R152.64], P5 ;  /* 0x0200000098c57fae */ /* 0x0007e2000a9a1026 */
[----:B------:R-:W-:Y:S02]  /*2d10*/  ISETP.NE.U32.AND P2, PT, R47, RZ, PT ;  /* 0x000000ff2f00720c */ /* 0x000fe40003f45070 */
[----:B------:R-:W-:Y:S01]  /*2d20*/  SEL R47, R61, RZ, !P3 ;  /* 0x000000ff3d2f7207 */ /* 0x000fe20005800000 */
[----:B------:R4:W-:Y:S01]  /*2d30*/  LDGSTS.E [R197+0x2008], desc[UR38][R150.64], P4 ;  /* 0x0200800096c57fae */ /* 0x0009e2000a1a1026 */
[----:B------:R-:W-:Y:S01]  /*2d40*/  ISETP.NE.U32.AND P3, PT, R48, RZ, PT ;  /* 0x000000ff3000720c */ /* 0x000fe20003f65070 */
[----:B-1----:R-:W-:Y:S01]  /*2d50*/  IMAD.WIDE R156, R215, 0x4, R156 ;  /* 0x00000004d79c7825 */ /* 0x002fe200078e029c */
[----:B------:R-:W-:-:S02]  /*2d60*/  SEL R48, R61, RZ, !P6 ;  /* 0x000000ff3d307207 */ /* 0x000fc40007000000 */
[----:B------:R-:W-:Y:S01]  /*2d70*/  ISETP.NE.U32.AND P1, PT, R47, RZ, PT ;  /* 0x000000ff2f00720c */ /* 0x000fe20003f25070 */
[----:B--2---:R-:W-:Y:S01]  /*2d80*/  IMAD.WIDE R154, R215, 0x4, R154 ;  /* 0x00000004d79a7825 */ /* 0x004fe200078e029a */
[----:B------:R-:W-:Y:S02]  /*2d90*/  LOP3.LUT R47, R7, 0x14, RZ, 0xfc, !PT ;  /* 0x00000014072f7812 */ /* 0x000fe400078efcff */
[----:B------:R-:W-:Y:S01]  /*2da0*/  LOP3.LUT R51, R4, 0x40, RZ, 0x3c, !PT ;  /* 0x0000004004337812 */ /* 0x000fe200078e3cff */
[----:B---3--:R-:W-:Y:S01]  /*2db0*/  IMAD.WIDE R152, R217, 0x4, R152 ;  /* 0x00000004d9987825 */ /* 0x008fe200078e0298 */
[----:B------:R-:W-:Y:S02]  /*2dc0*/  ISETP.NE.U32.AND P6, PT, R48, RZ, PT ;  /* 0x000000ff3000720c */ /* 0x000fe40003fc5070 */
[----:B------:R-:W-:Y:S01]  /*2dd0*/  LOP3.LUT R48, R7, 0x16, RZ, 0xfc, !PT ;  /* 0x0000001607307812 */ /* 0x000fe200078efcff */
[----:B------:R-:W-:Y:S01]  /*2de0*/  VIADD R199, R51, UR29 ;  /* 0x0000001d33c77c36 */ /* 0x000fe20008000000 */
[----:B------:R-:W-:Y:S01]  /*2df0*/  ISETP.GE.AND P5, PT, R47, UR32, PT ;  /* 0x000000202f007c0c */ /* 0x000fe2000bfa6270 */
[----:B----4-:R-:W-:Y:S01]  /*2e00*/  IMAD.WIDE R150, R217, 0x4, R150 ;  /* 0x00000004d9967825 */ /* 0x010fe200078e0296 */
[----:B------:R-:W-:-:S02]  /*2e10*/  LOP3.LUT R49, R7, 0x34, RZ, 0xfc, !PT ;  /* 0x0000003407317812 */ /* 0x000fc400078efcff */
[----:B------:R-:W-:Y:S01]  /*2e20*/  ISETP.GE.AND P4, PT, R48, UR32, PT ;  /* 0x0000002030007c0c */ /* 0x000fe2000bf86270 */
[----:B------:R1:W-:Y:S01]  /*2e30*/  LDGSTS.E [R199], desc[UR38][R148.64], P2 ;  /* 0x0000000094c77fae */ /* 0x0003e200091a1026 */
[----:B------:R-:W-:Y:S02]  /*2e40*/  LOP3.LUT R50, R7, 0x36, RZ, 0xfc, !PT ;  /* 0x0000003607327812 */ /* 0x000fe400078efcff */
[----:B------:R-:W-:Y:S01]  /*2e50*/  SEL R52, R61, RZ, !P5 ;  /* 0x000000ff3d347207 */ /* 0x000fe20006800000 */
[----:B------:R2:W-:Y:S01]  /*2e60*/  LDGSTS.E [R199+0x8], desc[UR38][R146.64], P3 ;  /* 0x0000800092c77fae */ /* 0x0005e200099a1026 */
[----:B------:R-:W-:Y:S02]  /*2e70*/  ISETP.GE.AND P5, PT, R49, UR32, PT ;  /* 0x0000002031007c0c */ /* 0x000fe4000bfa6270 */
[----:B------:R-:W-:Y:S01]  /*2e80*/  SEL R53, R61, RZ, !P4 ;  /* 0x000000ff3d357207 */ /* 0x000fe20006000000 */
[----:B------:R3:W-:Y:S01]  /*2e90*/  LDGSTS.E [R199+0x2000], desc[UR38][R144.64], P1 ;  /* 0x0200000090c77fae */ /* 0x0007e200089a1026 */
[----:B------:R-:W-:-:S02]  /*2ea0*/  ISETP.GE.AND P4, PT, R50, UR32, PT ;  /* 0x0000002032007c0c */ /* 0x000fc4000bf86270 */
[----:B------:R-:W-:Y:S01]  /*2eb0*/  ISETP.NE.U32.AND P2, PT, R52, RZ, PT ;  /* 0x000000ff3400720c */ /* 0x000fe20003f45070 */
[----:B------:R4:W-:Y:S01]  /*2ec0*/  LDGSTS.E [R199+0x2008], desc[UR38][R142.64], P6 ;  /* 0x020080008ec77fae */ /* 0x0009e2000b1a1026 */
[----:B------:R-:W-:Y:S01]  /*2ed0*/  SEL R52, R61, RZ, !P5 ;  /* 0x000000ff3d347207 */ /* 0x000fe20006800000 */
[----:B-1----:R-:W-:Y:S01]  /*2ee0*/  IMAD.WIDE R148, R215, 0x4, R148 ;  /* 0x00000004d7947825 */ /* 0x002fe200078e0294 */
[----:B------:R-:W-:Y:S02]  /*2ef0*/  ISETP.NE.U32.AND P5, PT, R53, RZ, PT ;  /* 0x000000ff3500720c */ /* 0x000fe40003fa5070 */
[----:B------:R-:W-:Y:S01]  /*2f00*/  SEL R53, R61, RZ, !P4 ;  /* 0x000000ff3d357207 */ /* 0x000fe20006000000 */
[----:B--2---:R-:W-:Y:S01]  /*2f10*/  IMAD.WIDE R146, R215, 0x4, R146 ;  /* 0x00000004d7927825 */ /* 0x004fe200078e0292 */
[----:B------:R-:W-:Y:S02]  /*2f20*/  ISETP.NE.U32.AND P4, PT, R52, RZ, PT ;  /* 0x000000ff3400720c */ /* 0x000fe40003f85070 */
[----:B------:R-:W-:Y:S01]  /*2f30*/  LOP3.LUT R52, R7, 0x18, RZ, 0xfc, !PT ;  /* 0x0000001807347812 */ /* 0x000fe200078efcff */
[----:B---3--:R-:W-:Y:S01]  /*2f40*/  IMAD.WIDE R144, R215, 0x4, R144 ;  /* 0x00000004d7907825 */ /* 0x008fe200078e0290 */
[----:B------:R-:W-:-:S02]  /*2f50*/  LOP3.LUT R56, R4, 0x50, RZ, 0x3c, !PT ;  /* 0x0000005004387812 */ /* 0x000fc400078e3cff */
[----:B------:R-:W-:Y:S01]  /*2f60*/  ISETP.GE.AND P1, PT, R52, UR32, PT ;  /* 0x0000002034007c0c */ /* 0x000fe2000bf26270 */
[----:B----4-:R-:W-:Y:S01]  /*2f70*/  IMAD.WIDE R142, R217, 0x4, R142 ;  /* 0x00000004d98e7825 */ /* 0x010fe200078e028e */
[----:B------:R-:W-:Y:S02]  /*2f80*/  ISETP.NE.U32.AND P3, PT, R53, RZ, PT ;  /* 0x000000ff3500720c */ /* 0x000fe40003f65070 */
[C---:B------:R-:W-:Y:S01]  /*2f90*/  LOP3.LUT R54, R7.reuse, 0x38, RZ, 0xfc, !PT ;  /* 0x0000003807367812 */ /* 0x040fe200078efcff */
[----:B------:R-:W-:Y:S01]  /*2fa0*/  VIADD R201, R56, UR29 ;  /* 0x0000001d38c97c36 */ /* 0x000fe20008000000 */
[----:B------:R-:W-:Y:S02]  /*2fb0*/  LOP3.LUT R53, R7, 0x1a, RZ, 0xfc, !PT ;  /* 0x0000001a07357812 */ /* 0x000fe400078efcff */
[----:B------:R-:W-:Y:S02]  /*2fc0*/  SEL R57, R61, RZ, !P1 ;  /* 0x000000ff3d397207 */ /* 0x000fe40004800000 */
[----:B------:R-:W-:Y:S01]  /*2fd0*/  ISETP.GE.AND P1, PT, R54, UR32, PT ;  /* 0x0000002036007c0c */ /* 0x000fe2000bf26270 */
[----:B------:R1:W-:Y:S01]  /*2fe0*/  LDGSTS.E [R201], desc[UR38][R140.64], P2 ;  /* 0x000000008cc97fae */ /* 0x0003e200091a1026 */
[----:B------:R-:W-:-:S02]  /*2ff0*/  ISETP.GE.AND P6, PT, R53, UR32, PT ;  /* 0x0000002035007c0c */ /* 0x000fc4000bfc6270 */
[----:B------:R-:W-:Y:S01]  /*3000*/  LOP3.LUT R55, R7, 0x3a, RZ, 0xfc, !PT ;  /* 0x0000003a07377812 */ /* 0x000fe200078efcff */
[----:B------:R2:W-:Y:S01]  /*3010*/  LDGSTS.E [R201+0x8], desc[UR38][R138.64], P5 ;  /* 0x000080008ac97fae */ /* 0x0005e2000a9a1026 */
[----:B------:R-:W-:Y:S02]  /*3020*/  ISETP.NE.U32.AND P2, PT, R57, RZ, PT ;  /* 0x000000ff3900720c */ /* 0x000fe40003f45070 */
[C---:B------:R-:W-:Y:S01]  /*3030*/  SEL R57, R61.reuse, RZ, !P1 ;  /* 0x000000ff3d397207 */ /* 0x040fe20004800000 */
[----:B------:R3:W-:Y:S01]  /*3040*/  LDGSTS.E [R201+0x2000], desc[UR38][R136.64], P4 ;  /* 0x0200000088c97fae */ /* 0x0007e2000a1a1026 */
[----:B------:R-:W-:Y:S02]  /*3050*/  SEL R58, R61, RZ, !P6 ;  /* 0x000000ff3d3a7207 */ /* 0x000fe40007000000 */
[----:B------:R-:W-:Y:S01]  /*3060*/  ISETP.GE.AND P6, PT, R55, UR32, PT ;  /* 0x0000002037007c0c */ /* 0x000fe2000bfc6270 */
[----:B------:R4:W-:Y:S01]  /*3070*/  LDGSTS.E [R201+0x2008], desc[UR38][R134.64], P3 ;  /* 0x0200800086c97fae */ /* 0x0009e200099a1026 */
[----:B------:R-:W-:Y:S01]  /*3080*/  ISETP.NE.U32.AND P5, PT, R57, RZ, PT ;  /* 0x000000ff3900720c */ /* 0x000fe20003fa5070 */
[----:B-1----:R-:W-:Y:S01]  /*3090*/  IMAD.WIDE R140, R215, 0x4, R140 ;  /* 0x00000004d78c7825 */ /* 0x002fe200078e028c */
[----:B------:R-:W-:-:S02]  /*30a0*/  ISETP.NE.U32.AND P1, PT, R58, RZ, PT ;  /* 0x000000ff3a00720c */ /* 0x000fc40003f25070 */
[----:B------:R-:W-:Y:S01]  /*30b0*/  LOP3.LUT R57, R7, 0x1c, RZ, 0xfc, !PT ;  /* 0x0000001c07397812 */ /* 0x000fe200078efcff */
[----:B--2---:R-:W-:Y:S01]  /*30c0*/  IMAD.WIDE R138, R215, 0x4, R138 ;  /* 0x00000004d78a7825 */ /* 0x004fe200078e028a */
[----:B------:R-:W-:Y:S02]  /*30d0*/  SEL R58, R61, RZ, !P6 ;  /* 0x000000ff3d3a7207 */ /* 0x000fe40007000000 */
[----:B------:R-:W-:Y:S01]  /*30e0*/  ISETP.GE.AND P4, PT, R57, UR32, PT ;  /* 0x0000002039007c0c */ /* 0x000fe2000bf86270 */
[----:B---3--:R-:W-:Y:S01]  /*30f0*/  IMAD.WIDE R136, R217, 0x4, R136 ;  /* 0x00000004d9887825 */ /* 0x008fe200078e0288 */
[----:B------:R-:W-:Y:S02]  /*3100*/  ISETP.NE.U32.AND P6, PT, R58, RZ, PT ;  /* 0x000000ff3a00720c */ /* 0x000fe40003fc5070 */
[----:B------:R-:W-:Y:S01]  /*3110*/  ISETP.GE.AND P3, PT, R7, UR4, PT ;  /* 0x0000000407007c0c */ /* 0x000fe2000bf66270 */
[----:B----4-:R-:W-:Y:S01]  /*3120*/  IMAD.WIDE R134, R217, 0x4, R134 ;  /* 0x00000004d9867825 */ /* 0x010fe200078e0286 */
[----:B------:R-:W-:-:S02]  /*3130*/  LOP3.LUT R58, R4, 0x60, RZ, 0x3c, !PT ;  /* 0x00000060043a7812 */ /* 0x000fc400078e3cff */
[----:B------:R-:W-:Y:S02]  /*3140*/  SEL R60, R61, RZ, !P4 ;  /* 0x000000ff3d3c7207 */ /* 0x000fe40006000000 */
[----:B------:R-:W-:Y:S01]  /*3150*/  PLOP3.LUT P4, PT, PT, PT, UP1, 0x80, 0x8 ;  /* 0x000000000008781c */ /* 0x000fe20003f8f018 */
[----:B------:R-:W-:Y:S01]  /*3160*/  VIADD R203, R58, UR29 ;  /* 0x0000001d3acb7c36 */ /* 0x000fe20008000000 */
[----:B------:R-:W-:Y:S02]  /*3170*/  SEL R62, RZ, 0x4, P3 ;  /* 0x00000004ff3e7807 */ /* 0x000fe40001800000 */
[----:B------:R-:W-:Y:S02]  /*3180*/  LOP3.LUT R59, R7, 0x3c, RZ, 0xfc, !PT ;  /* 0x0000003c073b7812 */ /* 0x000fe400078efcff */
[----:B------:R-:W-:Y:S01]  /*3190*/  SEL R62, R62, RZ, P4 ;  /* 0x000000ff3e3e7207 */ /* 0x000fe20002000000 */
[----:B------:R1:W-:Y:S01]  /*31a0*/  LDGSTS.E [R203], desc[UR38][R132.64], P2 ;  /* 0x0000000084cb7fae */ /* 0x0003e200091a1026 */
[----:B------:R-:W-:-:S02]  /*31b0*/  ISETP.GE.AND P3, PT, R12, UR32, PT ;  /* 0x000000200c007c0c */ /* 0x000fc4000bf66270 */
[----:B------:R-:W-:Y:S01]  /*31c0*/  ISETP.GE.AND P4, PT, R59, UR32, PT ;  /* 0x000000203b007c0c */ /* 0x000fe2000bf86270 */
[----:B------:R2:W-:Y:S01]  /*31d0*/  LDGSTS.E [R203+0x8], desc[UR38][R130.64], P1 ;  /* 0x0000800082cb7fae */ /* 0x0005e200089a1026 */
[----:B------:R-:W-:Y:S02]  /*31e0*/  ISETP.NE.U32.AND P2, PT, R62, RZ, PT ;  /* 0x000000ff3e00720c */ /* 0x000fe40003f45070 */
[----:B------:R-:W-:Y:S01]  /*31f0*/  SEL R62, R61, RZ, !P3 ;  /* 0x000000ff3d3e7207 */ /* 0x000fe20005800000 */
[----:B------:R3:W-:Y:S01]  /*3200*/  LDGSTS.E [R203+0x2000], desc[UR38][R128.64], P5 ;  /* 0x0200000080cb7fae */ /* 0x0007e2000a9a1026 */
[----:B------:R-:W-:Y:S02]  /*3210*/  ISETP.GE.AND P5, PT, R14, UR32, PT ;  /* 0x000000200e007c0c */ /* 0x000fe4000bfa6270 */
[----:B------:R-:W-:Y:S01]  /*3220*/  ISETP.NE.U32.AND P3, PT, R60, RZ, PT ;  /* 0x000000ff3c00720c */ /* 0x000fe20003f65070 */
[----:B------:R4:W-:Y:S01]  /*3230*/  LDGSTS.E [R203+0x2008], desc[UR38][R126.64], P6 ;  /* 0x020080007ecb7fae */ /* 0x0009e2000b1a1026 */
[----:B------:R-:W-:Y:S01]  /*3240*/  ISETP.GE.AND P6, PT, R6, UR32, PT ;  /* 0x0000002006007c0c */ /* 0x000fe2000bfc6270 */
[----:B-1----:R-:W-:Y:S01]  /*3250*/  IMAD.WIDE R132, R215, 0x4, R132 ;  /* 0x00000004d7847825 */ /* 0x002fe200078e0284 */
[----:B------:R-:W-:-:S02]  /*3260*/  SEL R60, R61, RZ, !P4 ;  /* 0x000000ff3d3c7207 */ /* 0x000fc40006000000 */
[----:B------:R-:W-:Y:S01]  /*3270*/  ISETP.NE.U32.AND P1, PT, R62, RZ, PT ;  /* 0x000000ff3e00720c */ /* 0x000fe20003f25070 */
[----:B--2---:R-:W-:Y:S01]  /*3280*/  IMAD.WIDE R130, R215, 0x4, R130 ;  /* 0x00000004d7827825 */ /* 0x004fe200078e0282 */
[----:B------:R-:W-:Y:S02]  /*3290*/  SEL R62, R61, RZ, !P5 ;  /* 0x000000ff3d3e7207 */ /* 0x000fe40006800000 */
[----:B------:R-:W-:Y:S01]  /*32a0*/  ISETP.GE.AND P5, PT, R8, UR4, PT ;  /* 0x0000000408007c0c */ /* 0x000fe2000bfa6270 */
[----:B---3--:R-:W-:Y:S01]  /*32b0*/  IMAD.WIDE R128, R217, 0x4, R128 ;  /* 0x00000004d9807825 */ /* 0x008fe200078e0280 */
[----:B------:R-:W-:Y:S02]  /*32c0*/  SEL R61, R61, RZ, !P6 ;  /* 0x000000ff3d3d7207 */ /* 0x000fe40007000000 */
[----:B------:R-:W-:Y:S01]  /*32d0*/  ISETP.NE.U32.AND P4, PT, R60, RZ, PT ;  /* 0x000000ff3c00720c */ /* 0x000fe20003f85070 */
[----:B----4-:R-:W-:Y:S01]  /*32e0*/  IMAD.WIDE R126, R215, 0x4, R126 ;  /* 0x00000004d77e7825 */ /* 0x010fe200078e027e */
[----:B------:R-:W-:-:S02]  /*32f0*/  ISETP.GE.AND P6, PT, R11, UR4, PT ;  /* 0x000000040b007c0c */ /* 0x000fc4000bfc6270 */
[----:B------:R-:W-:Y:S01]  /*3300*/  LOP3.LUT R60, R4, 0x70, RZ, 0x3c, !PT ;  /* 0x00000070043c7812 */ /* 0x000fe200078e3cff */
[----:B------:R-:W-:Y:S01]  /*3310*/  IMAD.U32 R217, RZ, RZ, UR15 ;  /* 0x0000000fffd97e24 */ /* 0x000fe2000f8e00ff */
[----:B------:R-:W-:Y:S02]  /*3320*/  SEL R63, RZ, 0x4, P5 ;  /* 0x00000004ff3f7807 */ /* 0x000fe40002800000 */
[----:B------:R-:W-:Y:S01]  /*3330*/  PLOP3.LUT P5, PT, PT, PT, UP1, 0x80, 0x8 ;  /* 0x000000000008781c */ /* 0x000fe20003faf018 */
[----:B------:R-:W-:Y:S01]  /*3340*/  VIADD R205, R60, UR29 ;  /* 0x0000001d3ccd7c36 */ /* 0x000fe20008000000 */
[----:B------:R-:W-:Y:S02]  /*3350*/  SEL R194, RZ, 0x4, P6 ;  /* 0x00000004ffc27807 */ /* 0x000fe40003000000 */
[----:B------:R-:W-:Y:S02]  /*3360*/  PLOP3.LUT P6, PT, PT, PT, UP1, 0x80, 0x8 ;  /* 0x000000000008781c */ /* 0x000fe40003fcf018 */
[----:B------:R-:W-:Y:S01]  /*3370*/  SEL R194, R194, RZ, P5 ;  /* 0x000000ffc2c27207 */ /* 0x000fe20002800000 */
[----:B------:R1:W-:Y:S01]  /*3380*/  LDGSTS.E [R205], desc[UR38][R124.64], P3 ;  /* 0x000000007ccd7fae */ /* 0x0003e200099a1026 */
[----:B------:R-:W-:-:S02]  /*3390*/  ISETP.GE.AND P5, PT, R9, UR4, PT ;  /* 0x0000000409007c0c */ /* 0x000fc4000bfa6270 */
[----:B------:R-:W-:Y:S01]  /*33a0*/  ISETP.NE.U32.AND P3, PT, R62, RZ, PT ;  /* 0x000000ff3e00720c */ /* 0x000fe20003f65070 */
[----:B------:R-:W-:Y:S01]  /*33b0*/  LDGSTS.E [R205+0x8], desc[UR38][R98.64], P1 ;  /* 0x0000800062cd7fae */ /* 0x000fe200089a1026 */
[----:B------:R-:W-:Y:S02]  /*33c0*/  SEL R63, R63, RZ, P6 ;  /* 0x000000ff3f3f7207 */ /* 0x000fe40003000000 */
[----:B------:R-:W-:Y:S01]  /*33d0*/  PLOP3.LUT P6, PT, PT, PT, UP1, 0x80, 0x8 ;  /* 0x000000000008781c */ /* 0x000fe20003fcf018 */
[----:B------:R-:W-:Y:S01]  /*33e0*/  LDGSTS.E [R205+0x2000], desc[UR38][R90.64], P4 ;  /* 0x020000005acd7fae */ /* 0x000fe2000a1a1026 */
[----:B------:R-:W-:Y:S02]  /*33f0*/  SEL R62, RZ, 0x4, P5 ;  /* 0x00000004ff3e7807 */ /* 0x000fe40002800000 */
[----:B------:R-:W-:Y:S01]  /*3400*/  ISETP.GE.AND P5, PT, R10, UR4, PT ;  /* 0x000000040a007c0c */ /* 0x000fe2000bfa6270 */
[----:B-1----:R-:W-:Y:S01]  /*3410*/  IMAD.WIDE R124, R215, 0x4, R124 ;  /* 0x00000004d77c7825 */ /* 0x002fe200078e027c */
[----:B------:R-:W-:-:S02]  /*3420*/  ISETP.NE.U32.AND P1, PT, R194, RZ, PT ;  /* 0x000000ffc200720c */ /* 0x000fc40003f25070 */
[----:B------:R-:W-:Y:S01]  /*3430*/  ISETP.NE.U32.AND P4, PT, R61, RZ, PT ;  /* 0x000000ff3d00720c */ /* 0x000fe20003f85070 */
[----:B------:R-:W-:Y:S01]  /*3440*/  LDGSTS.E [R205+0x2008], desc[UR38][R168.64], P3 ;  /* 0x02008000a8cd7fae */ /* 0x000fe200099a1026 */
[----:B------:R-:W-:Y:S01]  /*3450*/  SEL R194, R62, RZ, P6 ;  /* 0x000000ff3ec27207 */ /* 0x000fe20003000000 */
[----:B------:R-:W-:Y:S01]  /*3460*/  IMAD.U32 R215, RZ, RZ, UR15 ;  /* 0x0000000fffd77e24 */ /* 0x000fe2000f8e00ff */
[----:B------:R-:W-:Y:S01]  /*3470*/  PLOP3.LUT P6, PT, PT, PT, UP1, 0x80, 0x8 ;  /* 0x000000000008781c */ /* 0x000fe20003fcf018 */
[----:B------:R-:W0:Y:S01]  /*3480*/  LDGDEPBAR ;  /* 0x00000000000079af */ /* 0x000e220000000000 */
[----:B------:R-:W-:Y:S02]  /*3490*/  SEL R61, RZ, 0x4, P5 ;  /* 0x00000004ff3d7807 */ /* 0x000fe40002800000 */
[----:B------:R-:W-:Y:S02]  /*34a0*/  LOP3.LUT R62, R5, 0x40, RZ, 0x3c, !PT ;  /* 0x00000040053e7812 */ /* 0x000fe400078e3cff */
[----:B------:R-:W-:-:S02]  /*34b0*/  SEL R196, R61, RZ, P6 ;  /* 0x000000ff3dc47207 */ /* 0x000fc40003000000 */
[----:B------:R-:W-:Y:S01]  /*34c0*/  LOP3.LUT R61, R5, 0x20, RZ, 0x3c, !PT ;  /* 0x00000020053d7812 */ /* 0x000fe200078e3cff */
[----:B------:R1:W-:Y:S01]  /*34d0*/  LDGSTS.E [R207+0xc000], desc[UR38][R122.64], P4 ;  /* 0x0c0000007acf7fae */ /* 0x0003e2000a1a1026 */
[----:B------:R-:W-:Y:S01]  /*34e0*/  ISETP.NE.U32.AND P3, PT, R63, RZ, PT ;  /* 0x000000ff3f00720c */ /* 0x000fe20003f65070 */
[----:B------:R-:W-:Y:S01]  /*34f0*/  VIADD R211, R62, UR29 ;  /* 0x0000001d3ed37c36 */ /* 0x000fe20008000000 */
[----:B------:R-:W-:Y:S01]  /*3500*/  LOP3.LUT R63, R5, 0x60, RZ, 0x3c, !PT ;  /* 0x00000060053f7812 */ /* 0x000fe200078e3cff */
[----:B------:R-:W-:Y:S01]  /*3510*/  VIADD R209, R61, UR29 ;  /* 0x0000001d3dd17c36 */ /* 0x000fe20008000000 */
[----:B------:R2:W-:Y:S01]  /*3520*/  LDGSTS.E [R207+0xc400], desc[UR38][R114.64], P4 ;  /* 0x0c40000072cf7fae */ /* 0x0005e2000a1a1026 */
[----:B------:R-:W-:Y:S02]  /*3530*/  ISETP.GE.AND P5, PT, R15, UR4, PT ;  /* 0x000000040f007c0c */ /* 0x000fe4000bfa6270 */
[----:B------:R-:W-:Y:S01]  /*3540*/  VIADD R213, R63, UR29 ;  /* 0x0000001d3fd57c36 */ /* 0x000fe20008000000 */
[----:B------:R3:W-:Y:S01]  /*3550*/  LDGSTS.E [R207+0xc800], desc[UR38][R106.64], P4 ;  /* 0x0c8000006acf7fae */ /* 0x0007e2000a1a1026 */
[----:B------:R-:W-:-:S02]  /*3560*/  PLOP3.LUT P6, PT, PT, PT, UP1, 0x80, 0x8 ;  /* 0x000000000008781c */ /* 0x000fc40003fcf018 */
[----:B------:R-:W-:Y:S01]  /*3570*/  SEL R198, RZ, 0x4, P5 ;  /* 0x00000004ffc67807 */ /* 0x000fe20002800000 */
[----:B------:R4:W-:Y:S01]  /*3580*/  LDGSTS.E [R207+0xcc00], desc[UR38][R94.64], P4 ;  /* 0x0cc000005ecf7fae */ /* 0x0009e2000a1a1026 */
[----:B------:R-:W-:Y:S01]  /*3590*/  ISETP.NE.U32.AND P5, PT, R196, RZ, PT ;  /* 0x000000ffc400720c */ /* 0x000fe20003fa5070 */
[----:B-1----:R-:W-:Y:S01]  /*35a0*/  IMAD.WIDE R122, R215, 0x4, R122 ;  /* 0x00000004d77a7825 */ /* 0x002fe200078e027a */
[----:B------:R-:W-:Y:S01]  /*35b0*/  SEL R198, R198, RZ, P6 ;  /* 0x000000ffc6c67207 */ /* 0x000fe20003000000 */
[----:B------:R1:W-:Y:S01]  /*35c0*/  LDGSTS.E [R209+0xc100], desc[UR38][R120.64], P4 ;  /* 0x0c10000078d17fae */ /* 0x0003e2000a1a1026 */
[----:B------:R-:W-:Y:S01]  /*35d0*/  ISETP.GE.AND P6, PT, R16, UR4, PT ;  /* 0x0000000410007c0c */ /* 0x000fe2000bfc6270 */
[C---:B--2---:R-:W-:Y:S02]  /*35e0*/  IMAD.WIDE R114, R217.reuse, 0x4, R114 ;  /* 0x00000004d9727825 */ /* 0x044fe400078e0272 */
[----:B------:R2:W-:Y:S02]  /*35f0*/  LDGSTS.E [R209+0xc500], desc[UR38][R112.64], P4 ;  /* 0x0c50000070d17fae */ /* 0x0005e4000a1a1026 */
[----:B---3--:R-:W-:-:S02]  /*3600*/  IMAD.WIDE R106, R217, 0x4, R106 ;  /* 0x00000004d96a7825 */ /* 0x008fc400078e026a */
[----:B------:R3:W-:Y:S02]  /*3610*/  LDGSTS.E [R209+0xc900], desc[UR38][R104.64], P4 ;  /* 0x0c90000068d17fae */ /* 0x0007e4000a1a1026 */
[C---:B----4-:R-:W-:Y:S02]  /*3620*/  IMAD.WIDE R94, R217.reuse, 0x4, R94 ;  /* 0x00000004d95e7825 */ /* 0x050fe400078e025e */
[----:B------:R4:W-:Y:S02]  /*3630*/  LDGSTS.E [R209+0xcd00], desc[UR38][R92.64], P4 ;  /* 0x0cd000005cd17fae */ /* 0x0009e4000a1a1026 */
[----:B-1----:R-:W-:Y:S02]  /*3640*/  IMAD.WIDE R120, R217, 0x4, R120 ;  /* 0x00000004d9787825 */ /* 0x002fe400078e0278 */
[----:B------:R1:W-:Y:S02]  /*3650*/  LDGSTS.E [R211+0xc200], desc[UR38][R118.64], P4 ;  /* 0x0c20000076d37fae */ /* 0x0003e4000a1a1026 */
[----:B--2---:R-:W-:-:S02]  /*3660*/  IMAD.WIDE R112, R219, 0x4, R112 ;  /* 0x00000004db707825 */ /* 0x004fc400078e0270 */
[----:B------:R2:W-:Y:S02]  /*3670*/  LDGSTS.E [R211+0xc600], desc[UR38][R110.64], P4 ;  /* 0x0c6000006ed37fae */ /* 0x0005e4000a1a1026 */
[C---:B---3--:R-:W-:Y:S02]  /*3680*/  IMAD.WIDE R104, R219.reuse, 0x4, R104 ;  /* 0x00000004db687825 */ /* 0x048fe400078e0268 */
[----:B------:R3:W-:Y:S02]  /*3690*/  LDGSTS.E [R211+0xca00], desc[UR38][R102.64], P4 ;  /* 0x0ca0000066d37fae */ /* 0x0007e4000a1a1026 */
[C---:B----4-:R-:W-:Y:S02]  /*36a0*/  IMAD.WIDE R92, R219.reuse, 0x4, R92 ;  /* 0x00000004db5c7825 */ /* 0x050fe400078e025c */
[----:B------:R4:W-:Y:S02]  /*36b0*/  LDGSTS.E [R211+0xce00], desc[UR38][R180.64], P4 ;  /* 0x0ce00000b4d37fae */ /* 0x0009e4000a1a1026 */
[----:B-1----:R-:W-:-:S02]  /*36c0*/  IMAD.WIDE R118, R219, 0x4, R118 ;  /* 0x00000004db767825 */ /* 0x002fc400078e0276 */
[----:B------:R1:W-:Y:S02]  /*36d0*/  LDGSTS.E [R213+0xc300], desc[UR38][R116.64], P4 ;  /* 0x0c30000074d57fae */ /* 0x0003e4000a1a1026 */
[C---:B--2---:R-:W-:Y:S02]  /*36e0*/  IMAD.WIDE R110, R221.reuse, 0x4, R110 ;  /* 0x00000004dd6e7825 */ /* 0x044fe400078e026e */
[----:B------:R2:W-:Y:S02]  /*36f0*/  LDGSTS.E [R213+0xc700], desc[UR38][R108.64], P4 ;  /* 0x0c7000006cd57fae */ /* 0x0005e4000a1a1026 */
[----:B---3--:R-:W-:Y:S02]  /*3700*/  IMAD.WIDE R102, R221, 0x4, R102 ;  /* 0x00000004dd667825 */ /* 0x008fe400078e0266 */
[----:B------:R3:W-:Y:S02]  /*3710*/  LDGSTS.E [R213+0xcb00], desc[UR38][R100.64], P4 ;  /* 0x0cb0000064d57fae */ /* 0x0007e4000a1a1026 */
[----:B----4-:R-:W-:-:S02]  /*3720*/  IMAD.WIDE R180, R217, 0x4, R180 ;  /* 0x00000004d9b47825 */ /* 0x010fc400078e02b4 */
[----:B------:R4:W-:Y:S01]  /*3730*/  LDGSTS.E [R213+0xcf00], desc[UR38][R170.64], P4 ;  /* 0x0cf00000aad57fae */ /* 0x0009e2000a1a1026 */
[----:B------:R-:W-:Y:S01]  /*3740*/  ISETP.NE.U32.AND P4, PT, R194, RZ, PT ;  /* 0x000000ffc200720c */ /* 0x000fe20003f85070 */
[C---:B-1----:R-:W-:Y:S01]  /*3750*/  IMAD.WIDE R116, R215.reuse, 0x4, R116 ;  /* 0x00000004d7747825 */ /* 0x042fe200078e0274 */
[----:B------:R-:W-:Y:S01]  /*3760*/  SEL R194, RZ, 0x4, P6 ;  /* 0x00000004ffc27807 */ /* 0x000fe20003000000 */
[----:B------:R-:W0:Y:S01]  /*3770*/  LDGDEPBAR ;  /* 0x00000000000079af */ /* 0x000e220000000000 */
[----:B------:R-:W-:Y:S01]  /*3780*/  BAR.SYNC.DEFER_BLOCKING 0x0 ;  /* 0x0000000000007b1d */ /* 0x000fe20000010000 */
[----:B------:R-:W-:Y:S01]  /*3790*/  PLOP3.LUT P6, PT, PT, PT, UP1, 0x80, 0x8 ;  /* 0x000000000008781c */ /* 0x000fe20003fcf018 */
[----:B--2---:R-:W-:-:S03]  /*37a0*/  IMAD.WIDE R108, R215, 0x4, R108 ;  /* 0x00000004d76c7825 */ /* 0x004fc600078e026c */
[----:B------:R-:W-:Y:S01]  /*37b0*/  SEL R194, R194, RZ, P6 ;  /* 0x000000ffc2c27207 */ /* 0x000fe20003000000 */
[----:B------:R-:W-:Y:S01]  /*37c0*/  IMAD.U32 R215, RZ, RZ, UR14 ;  /* 0x0000000effd77e24 */ /* 0x000fe2000f8e00ff */
[----:B------:R-:W-:Y:S01]  /*37d0*/  ISETP.GE.AND P6, PT, R17, UR4, PT ;  /* 0x0000000411007c0c */ /* 0x000fe2000bfc6270 */
[----:B---3--:R-:W-:-:S04]  /*37e0*/  IMAD.WIDE R100, R223, 0x4, R100 ;  /* 0x00000004df647825 */ /* 0x008fc800078e0264 */
[----:B------:R-:W-:-:S04]  /*37f0*/  IMAD.WIDE R98, R215, 0x4, R98 ;  /* 0x00000004d7627825 */ /* 0x000fc800078e0262 */
[----:B------:R-:W-:-:S04]  /*3800*/  IMAD.WIDE R90, R215, 0x4, R90 ;  /* 0x00000004d75a7825 */ /* 0x000fc800078e025a */
[----:B------:R-:W-:Y:S01]  /*3810*/  IMAD.WIDE R168, R215, 0x4, R168 ;  /* 0x00000004d7a87825 */ /* 0x000fe200078e02a8 */
[----:B------:R-:W-:Y:S01]  /*3820*/  @!PT LDS RZ, [RZ] ;  /* 0x00000000fffff984 */ /* 0x000fe20000000800 */
[----:B------:R-:W-:Y:S01]  /*3830*/  @!PT LDS RZ, [RZ] ;  /* 0x00000000fffff984 */ /* 0x000fe20000000800 */
[----:B------:R-:W-:Y:S01]  /*3840*/  @!PT LDS RZ, [RZ] ;  /* 0x00000000fffff984 */ /* 0x000fe20000000800 */
[----:B------:R1:W-:Y:S01]  /*3850*/  LDGSTS.E [R191+0x4000], desc[UR38][R96.64], P2 ;  /* 0x0400000060bf7fae */ /* 0x0003e200091a1026 */
[----:B------:R-:W-:Y:S02]  /*3860*/  ISETP.NE.U32.AND P2, PT, R198, RZ, PT ;  /* 0x000000ffc600720c */ /* 0x000fe40003f45070 */
[----:B----4-:R-:W-:Y:S01]  /*3870*/  IMAD.WIDE R170, R219, 0x4, R170 ;  /* 0x00000004dbaa7825 */ /* 0x010fe200078e02aa */
[----:B------:R2:W-:Y:S01]  /*3880*/  LDGSTS.E [R191+0x4008], desc[UR38][R88.64], P3 ;  /* 0x0400800058bf7fae */ /* 0x0005e200099a1026 */
[----:B------:R-:W-:Y:S02]  /*3890*/  ISETP.NE.U32.AND P3, PT, R194, RZ, PT ;  /* 0x000000ffc200720c */ /* 0x000fe40003f65070 */
[----:B------:R-:W-:Y:S01]  /*38a0*/  SEL R194, RZ, 0x4, P6 ;  /* 0x00000004ffc27807 */ /* 0x000fe20003000000 */
[----:B------:R3:W-:Y:S01]  /*38b0*/  LDGSTS.E [R191+0x6000], desc[UR38][R182.64], P4 ;  /* 0x06000000b6bf7fae */ /* 0x0007e2000a1a1026 */
[----:B------:R-:W-:-:S02]  /*38c0*/  PLOP3.LUT P4, PT, PT, PT, UP1, 0x80, 0x8 ;  /* 0x000000000008781c */ /* 0x000fc40003f8f018 */
[----:B------:R-:W-:Y:S01]  /*38d0*/  ISETP.GE.AND P6, PT, R18, UR4, PT ;  /* 0x0000000412007c0c */ /* 0x000fe2000bfc6270 */
[----:B------:R4:W-:Y:S01]  /*38e0*/  LDGSTS.E [R191+0x6008], desc[UR38][R172.64], P5 ;  /* 0x06008000acbf7fae */ /* 0x0009e2000a9a1026 */
[----:B------:R-:W-:Y:S02]  /*38f0*/  SEL R194, R194, RZ, P4 ;  /* 0x000000ffc2c27207 */ /* 0x000fe40002000000 */
[----:B------:R-:W-:Y:S01]  /*3900*/  PLOP3.LUT P4, PT, PT, PT, UP1, 0x80, 0x8 ;  /* 0x000000000008781c */ /* 0x000fe20003f8f018 */
[----:B------:R5:W-:Y:S01]  /*3910*/  LDGSTS.E [R193+0x4000], desc[UR38][R174.64], P2 ;  /* 0x04000000aec17fae */ /* 0x000be200091a1026 */
[----:B------:R-:W-:Y:S02]  /*3920*/  SEL R196, RZ, 0x4, P6 ;  /* 0x00000004ffc47807 */ /* 0x000fe40003000000 */
[----:B------:R-:W-:Y:S01]  /*3930*/  ISETP.GE.AND P6, PT, R19, UR4, PT ;  /* 0x0000000413007c0c */ /* 0x000fe2000bfc6270 */
[----:B------:R1:W-:Y:S01]  /*3940*/  LDGSTS.E [R193+0x4008], desc[UR38][R176.64], P3 ;  /* 0x04008000b0c17fae */ /* 0x0003e200099a1026 */
[----:B------:R-:W-:-:S02]  /*3950*/  SEL R196, R196, RZ, P4 ;  /* 0x000000ffc4c47207 */ /* 0x000fc40002000000 */
[----:B------:R-:W-:Y:S02]  /*3960*/  PLOP3.LUT P4, PT, PT, PT, UP1, 0x80, 0x8 ;  /* 0x000000000008781c */ /* 0x000fe40003f8f018 */
[----:B------:R-:W-:Y:S02]  /*3970*/  SEL R198, RZ, 0x4, P6 ;  /* 0x00000004ffc67807 */ /* 0x000fe40003000000 */
[----:B------:R-:W-:Y:S02]  /*3980*/  ISETP.GE.AND P6, PT, R35, UR4, PT ;  /* 0x0000000423007c0c */ /* 0x000fe4000bfc6270 */
[----:B------:R-:W-:Y:S02]  /*3990*/  ISETP.NE.U32.AND P5, PT, R194, RZ, PT ;  /* 0x000000ffc200720c */ /* 0x000fe40003fa5070 */
[----:B------:R-:W-:Y:S02]  /*39a0*/  SEL R198, R198, RZ, P4 ;  /* 0x000000ffc6c67207 */ /* 0x000fe40002000000 */
[----:B------:R-:W-:-:S02]  /*39b0*/  PLOP3.LUT P4, PT, PT, PT, UP1, 0x80, 0x8 ;  /* 0x000000000008781c */ /* 0x000fc40003f8f018 */
[----:B------:R-:W-:Y:S02]  /*39c0*/  SEL R194, RZ, 0x4, P6 ;  /* 0x00000004ffc27807 */ /* 0x000fe40003000000 */
[----:B------:R-:W-:Y:S02]  /*39d0*/  ISETP.GE.AND P6, PT, R36, UR4, PT ;  /* 0x0000000424007c0c */ /* 0x000fe4000bfc6270 */
[----:B------:R-:W-:Y:S02]  /*39e0*/  SEL R194, R194, RZ, P4 ;  /* 0x000000ffc2c27207 */ /* 0x000fe40002000000 */
[----:B------:R-:W-:Y:S01]  /*39f0*/  ISETP.NE.U32.AND P2, PT, R196, RZ, PT ;  /* 0x000000ffc400720c */ /* 0x000fe20003f45070 */
[----:B------:R1:W-:Y:S01]  /*3a00*/  LDGSTS.E [R193+0x6000], desc[UR38][R178.64], P5 ;  /* 0x06000000b2c17fae */ /* 0x0003e2000a9a1026 */
[----:B------:R-:W-:Y:S02]  /*3a10*/  ISETP.GE.AND P4, PT, R13, UR4, PT ;  /* 0x000000040d007c0c */ /* 0x000fe4000bf86270 */
[----:B------:R-:W-:-:S02]  /*3a20*/  SEL R196, RZ, 0x4, P6 ;  /* 0x00000004ffc47807 */ /* 0x000fc40003000000 */
[----:B------:R-:W-:Y:S02]  /*3a30*/  ISETP.NE.U32.AND P6, PT, R198, RZ, PT ;  /* 0x000000ffc600720c */ /* 0x000fe40003fc5070 */
[----:B------:R-:W-:Y:S02]  /*3a40*/  SEL R198, RZ, 0x4, P4 ;  /* 0x00000004ffc67807 */ /* 0x000fe40002000000 */
[----:B------:R-:W-:Y:S02]  /*3a50*/  PLOP3.LUT P4, PT, PT, PT, UP1, 0x80, 0x8 ;  /* 0x000000000008781c */ /* 0x000fe40003f8f018 */
[----:B------:R-:W-:Y:S01]  /*3a60*/  ISETP.GE.AND P5, PT, R37, UR4, PT ;  /* 0x0000000425007c0c */ /* 0x000fe2000bfa6270 */
[----:B------:R1:W-:Y:S01]  /*3a70*/  LDGSTS.E [R193+0x6008], desc[UR38][R166.64], P2 ;  /* 0x06008000a6c17fae */ /* 0x0003e200091a1026 */
[----:B------:R-:W-:Y:S02]  /*3a80*/  SEL R198, R198, RZ, P4 ;  /* 0x000000ffc6c67207 */ /* 0x000fe40002000000 */
[----:B------:R-:W-:-:S02]  /*3a90*/  PLOP3.LUT P4, PT, PT, PT, UP1, 0x80, 0x8 ;  /* 0x000000000008781c */ /* 0x000fc40003f8f018 */
[----:B------:R-:W-:Y:S01]  /*3aa0*/  ISETP.NE.U32.AND P3, PT, R198, RZ, PT ;  /* 0x000000ffc600720c */ /* 0x000fe20003f65070 */
[----:B------:R1:W-:Y:S01]  /*3ab0*/  LDGSTS.E [R195+0x4000], desc[UR38][R164.64], P6 ;  /* 0x04000000a4c37fae */ /* 0x0003e2000b1a1026 */
[----:B------:R-:W-:Y:S02]  /*3ac0*/  SEL R196, R196, RZ, P4 ;  /* 0x000000ffc4c47207 */ /* 0x000fe40002000000 */
[----:B------:R-:W-:Y:S02]  /*3ad0*/  ISETP.NE.U32.AND P4, PT, R194, RZ, PT ;  /* 0x000000ffc200720c */ /* 0x000fe40003f85070 */
[----:B------:R-:W-:Y:S02]  /*3ae0*/  PLOP3.LUT P6, PT, PT, PT, UP1, 0x80, 0x8 ;  /* 0x000000000008781c */ /* 0x000fe40003fcf018 */
[----:B------:R-:W-:Y:S02]  /*3af0*/  SEL R194, RZ, 0x4, P5 ;  /* 0x00000004ffc27807 */ /* 0x000fe40002800000 */
[----:B------:R-:W-:-:S02]  /*3b00*/  ISETP.GE.AND P5, PT, R39, UR4, PT ;  /* 0x0000000427007c0c */ /* 0x000fc4000bfa6270 */
[----:B------:R-:W-:Y:S02]  /*3b10*/  ISETP.NE.U32.AND P2, PT, R196, RZ, PT ;  /* 0x000000ffc400720c */ /* 0x000fe40003f45070 */
[----:B------:R-:W-:Y:S02]  /*3b20*/  SEL R194, R194, RZ, P6 ;  /* 0x000000ffc2c27207 */ /* 0x000fe40003000000 */
[----:B------:R-:W-:Y:S01]  /*3b30*/  PLOP3.LUT P6, PT, PT, PT, UP1, 0x80, 0x8 ;  /* 0x000000000008781c */ /* 0x000fe20003fcf018 */
[----:B------:R1:W-:Y:S01]  /*3b40*/  LDGSTS.E [R195+0x4008], desc[UR38][R162.64], P4 ;  /* 0x04008000a2c37fae */ /* 0x0003e2000a1a1026 */
[----:B------:R-:W-:Y:S02]  /*3b50*/  SEL R196, RZ, 0x4, P5 ;  /* 0x00000004ffc47807 */ /* 0x000fe40002800000 */
[----:B------:R-:W-:Y:S02]  /*3b60*/  ISETP.GE.AND P5, PT, R40, UR4, PT ;  /* 0x0000000428007c0c */ /* 0x000fe4000bfa6270 */
[----:B------:R-:W-:-:S02]  /*3b70*/  SEL R196, R196, RZ, P6 ;  /* 0x000000ffc4c47207 */ /* 0x000fc40003000000 */
[----:B------:R-:W-:Y:S01]  /*3b80*/  PLOP3.LUT P6, PT, PT, PT, UP1, 0x80, 0x8 ;  /* 0x000000000008781c */ /* 0x000fe20003fcf018 */
[----:B------:R1:W-:Y:S01]  /*3b90*/  LDGSTS.E [R195+0x6000], desc[UR38][R160.64], P2 ;  /* 0x06000000a0c37fae */ /* 0x0003e200091a1026 */
        /* <DEDUP_REMOVED lines=8> */
[----:B------:R-:W-:Y:S01]  /*3c20*/  ISETP.GE.AND P6, PT, R12, UR4, PT ;  /* 0x000000040c007c0c */ /* 0x000fe2000bfc6270 */
[----:B------:R1:W-:Y:S01]  /*3c30*/  LDGSTS.E [R195+0x6008], desc[UR38][R158.64], P4 ;  /* 0x060080009ec37fae */ /* 0x0003e2000a1a1026 */
[----:B------:R-:W-:Y:S02]  /*3c40*/  ISETP.NE.U32.AND P2, PT, R196, RZ, PT ;  /* 0x000000ffc400720c */ /* 0x000fe40003f45070 */
[----:B------:R-:W-:-:S02]  /*3c50*/  SEL R196, RZ, 0x4, P5 ;  /* 0x00000004ffc47807 */ /* 0x000fc40002800000 */
[----:B------:R-:W-:Y:S02]  /*3c60*/  ISETP.NE.U32.AND P5, PT, R198, RZ, PT ;  /* 0x000000ffc600720c */ /* 0x000fe40003fa5070 */
[----:B------:R-:W-:Y:S02]  /*3c70*/  SEL R198, RZ, 0x4, P6 ;  /* 0x00000004ffc67807 */ /* 0x000fe40003000000 */
[----:B------:R-:W-:-:S04]  /*3c80*/  PLOP3.LUT P6, PT, PT, PT, UP1, 0x80, 0x8 ;  /* 0x000000000008781c */ /* 0x000fc80003fcf018 */
[----:B------:R-:W-:Y:S01]  /*3c90*/  SEL R198, R198, RZ, P6 ;  /* 0x000000ffc6c67207 */ /* 0x000fe20003000000 */
[----:B------:R1:W-:Y:S01]  /*3ca0*/  LDGSTS.E [R197+0x4000], desc[UR38][R156.64], P2 ;  /* 0x040000009cc57fae */ /* 0x0003e200091a1026 */
[----:B------:R-:W-:Y:S02]  /*3cb0*/  PLOP3.LUT P6, PT, PT, PT, UP1, 0x80, 0x8 ;  /* 0x000000000008781c */ /* 0x000fe40003fcf018 */
[----:B------:R-:W-:Y:S01]  /*3cc0*/  ISETP.NE.U32.AND P2, PT, R194, RZ, PT ;  /* 0x000000ffc200720c */ /* 0x000fe20003f45070 */
[----:B------:R1:W-:Y:S01]  /*3cd0*/  LDGSTS.E [R197+0x4008], desc[UR38][R154.64], P1 ;  /* 0x040080009ac57fae */ /* 0x0003e200089a1026 */
[----:B------:R-:W-:Y:S02]  /*3ce0*/  SEL R196, R196, RZ, P6 ;  /* 0x000000ffc4c47207 */ /* 0x000fe40003000000 */
[----:B------:R-:W-:Y:S01]  /*3cf0*/  ISETP.GE.AND P6, PT, R44, UR4, PT ;  /* 0x000000042c007c0c */ /* 0x000fe2000bfc6270 */
[----:B------:R1:W-:Y:S01]  /*3d00*/  LDGSTS.E [R197+0x6000], desc[UR38][R152.64], P5 ;  /* 0x0600000098c57fae */ /* 0x0003e2000a9a1026 */
[----:B------:R-:W-:-:S02]  /*3d10*/  PLOP3.LUT P5, PT, PT, PT, UP1, 0x80, 0x8 ;  /* 0x000000000008781c */ /* 0x000fc40003faf018 */
[----:B------:R-:W-:Y:S01]  /*3d20*/  SEL R194, RZ, 0x4, P6 ;  /* 0x00000004ffc27807 */ /* 0x000fe20003000000 */
[----:B------:R1:W-:Y:S01]  /*3d30*/  LDGSTS.E [R197+0x6008], desc[UR38][R150.64], P3 ;  /* 0x0600800096c57fae */ /* 0x0003e200099a1026 */
[----:B------:R-:W-:Y:S02]  /*3d40*/  ISETP.GE.AND P6, PT, R45, UR4, PT ;  /* 0x000000042d007c0c */ /* 0x000fe4000bfc6270 */
[----:B------:R-:W-:Y:S01]  /*3d50*/  ISETP.NE.U32.AND P1, PT, R196, RZ, PT ;  /* 0x000000ffc400720c */ /* 0x000fe20003f25070 */
[----:B------:R1:W-:Y:S01]  /*3d60*/  LDGSTS.E [R199+0x4000], desc[UR38][R148.64], P2 ;  /* 0x0400000094c77fae */ /* 0x0003e200091a1026 */
[----:B------:R-:W-:Y:S02]  /*3d70*/  SEL R194, R194, RZ, P5 ;  /* 0x000000ffc2c27207 */ /* 0x000fe40002800000 */
[----:B------:R-:W-:Y:S02]  /*3d80*/  PLOP3.LUT P5, PT, PT, PT, UP1, 0x80, 0x8 ;  /* 0x000000000008781c */ /* 0x000fe40003faf018 */
[----:B------:R-:W-:-:S02]  /*3d90*/  SEL R196, RZ, 0x4, P6 ;  /* 0x00000004ffc47807 */ /* 0x000fc40003000000 */
[----:B------:R-:W-:Y:S02]  /*3da0*/  ISETP.NE.U32.AND P6, PT, R194, RZ, PT ;  /* 0x000000ffc200720c */ /* 0x000fe40003fc5070 */
[----:B------:R-:W-:Y:S02]  /*3db0*/  SEL R196, R196, RZ, P5 ;  /* 0x000000ffc4c47207 */ /* 0x000fe40002800000 */
[----:B------:R-:W-:Y:S01]  /*3dc0*/  ISETP.GE.AND P5, PT, R47, UR4, PT ;  /* 0x000000042f007c0c */ /* 0x000fe2000bfa6270 */
[----:B------:R1:W-:Y:S01]  /*3dd0*/  LDGSTS.E [R199+0x4008], desc[UR38][R146.64], P1 ;  /* 0x0400800092c77fae */ /* 0x0003e200089a1026 */
[----:B------:R-:W-:Y:S02]  /*3de0*/  PLOP3.LUT P2, PT, PT, PT, UP1, 0x80, 0x8 ;  /* 0x000000000008781c */ /* 0x000fe40003f4f018 */
[----:B------:R-:W-:Y:S02]  /*3df0*/  SEL R194, RZ, 0x4, P5 ;  /* 0x00000004ffc27807 */ /* 0x000fe40002800000 */
[----:B------:R-:W-:-:S02]  /*3e00*/  ISETP.GE.AND P5, PT, R48, UR4, PT ;  /* 0x0000000430007c0c */ /* 0x000fc4000bfa6270 */
[----:B------:R-:W-:Y:S01]  /*3e10*/  SEL R194, R194, RZ, P2 ;  /* 0x000000ffc2c27207 */ /* 0x000fe20001000000 */
[----:B------:R1:W-:Y:S01]  /*3e20*/  LDGSTS.E [R199+0x6000], desc[UR38][R144.64], P6 ;  /* 0x0600000090c77fae */ /* 0x0003e2000b1a1026 */
[----:B------:R-:W-:Y:S02]  /*3e30*/  ISETP.NE.U32.AND P3, PT, R196, RZ, PT ;  /* 0x000000ffc400720c */ /* 0x000fe40003f65070 */
[----:B------:R-:W-:Y:S02]  /*3e40*/  PLOP3.LUT P2, PT, PT, PT, UP1, 0x80, 0x8 ;  /* 0x000000000008781c */ /* 0x000fe40003f4f018 */
[----:B------:R-:W-:Y:S02]  /*3e50*/  SEL R196, RZ, 0x4, P5 ;  /* 0x00000004ffc47807 */ /* 0x000fe40002800000 */
[----:B------:R-:W-:Y:S02]  /*3e60*/  ISETP.GE.AND P5, PT, R49, UR4, PT ;  /* 0x0000000431007c0c */ /* 0x000fe4000bfa6270 */
[----:B------:R-:W-:-:S02]  /*3e70*/  ISETP.NE.U32.AND P1, PT, R194, RZ, PT ;  /* 0x000000ffc200720c */ /* 0x000fc40003f25070 */
[----:B------:R-:W-:Y:S02]  /*3e80*/  SEL R196, R196, RZ, P2 ;  /* 0x000000ffc4c47207 */ /* 0x000fe40001000000 */
[----:B------:R-:W-:Y:S01]  /*3e90*/  PLOP3.LUT P2, PT, PT, PT, UP1, 0x80, 0x8 ;  /* 0x000000000008781c */ /* 0x000fe20003f4f018 */
[----:B------:R1:W-:Y:S01]  /*3ea0*/  LDGSTS.E [R199+0x6008], desc[UR38][R142.64], P3 ;  /* 0x060080008ec77fae */ /* 0x0003e200099a1026 */
[----:B------:R-:W-:Y:S02]  /*3eb0*/  SEL R194, RZ, 0x4, P5 ;  /* 0x00000004ffc27807 */ /* 0x000fe40002800000 */
[----:B------:R-:W-:Y:S02]  /*3ec0*/  ISETP.GE.AND P5, PT, R50, UR4, PT ;  /* 0x0000000432007c0c */ /* 0x000fe4000bfa6270 */
[----:B------:R-:W-:Y:S02]  /*3ed0*/  ISETP.NE.U32.AND P4, PT, R198, RZ, PT ;  /* 0x000000ffc600720c */ /* 0x000fe40003f85070 */
[----:B------:R-:W-:Y:S01]  /*3ee0*/  SEL R194, R194, RZ, P2 ;  /* 0x000000ffc2c27207 */ /* 0x000fe20001000000 */
[----:B------:R1:W-:Y:S01]  /*3ef0*/  LDGSTS.E [R201+0x4000], desc[UR38][R140.64], P1 ;  /* 0x040000008cc97fae */ /* 0x0003e200089a1026 */
[----:B------:R-:W-:-:S02]  /*3f00*/  PLOP3.LUT P2, PT, PT, PT, UP1, 0x80, 0x8 ;  /* 0x000000000008781c */ /* 0x000fc40003f4f018 */
[----:B------:R-:W-:Y:S02]  /*3f10*/  SEL R198, RZ, 0x4, P5 ;  /* 0x00000004ffc67807 */ /* 0x000fe40002800000 */
[----:B------:R-:W-:Y:S02]  /*3f20*/  ISETP.GE.AND P6, PT, R52, UR4, PT ;  /* 0x0000000434007c0c */ /* 0x000fe4000bfc6270 */
[----:B------:R-:W-:Y:S02]  /*3f30*/  SEL R198, R198, RZ, P2 ;  /* 0x000000ffc6c67207 */ /* 0x000fe40001000000 */
[----:B------:R-:W-:Y:S02]  /*3f40*/  ISETP.NE.U32.AND P2, PT, R194, RZ, PT ;  /* 0x000000ffc200720c */ /* 0x000fe40003f45070 */
[----:B------:R-:W-:Y:S02]  /*3f50*/  ISETP.NE.U32.AND P5, PT, R196, RZ, PT ;  /* 0x000000ffc400720c */ /* 0x000fe40003fa5070 */
[----:B------:R-:W-:-:S02]  /*3f60*/  PLOP3.LUT P1, PT, PT, PT, UP1, 0x80, 0x8 ;  /* 0x000000000008781c */ /* 0x000fc40003f2f018 */
[----:B------:R-:W-:Y:S02]  /*3f70*/  SEL R194, RZ, 0x4, P6 ;  /* 0x00000004ffc27807 */ /* 0x000fe40003000000 */
[----:B------:R-:W-:Y:S02]  /*3f80*/  ISETP.GE.AND P6, PT, R53, UR4, PT ;  /* 0x0000000435007c0c */ /* 0x000fe4000bfc6270 */
[----:B------:R-:W-:Y:S02]  /*3f90*/  SEL R194, R194, RZ, P1 ;  /* 0x000000ffc2c27207 */ /* 0x000fe40000800000 */
[----:B------:R-:W-:Y:S02]  /*3fa0*/  PLOP3.LUT P1, PT, PT, PT, UP1, 0x80, 0x8 ;  /* 0x000000000008781c */ /* 0x000fe40003f2f018 */
[----:B------:R-:W-:Y:S01]  /*3fb0*/  SEL R196, RZ, 0x4, P6 ;  /* 0x00000004ffc47807 */ /* 0x000fe20003000000 */
[----:B------:R1:W-:Y:S01]  /*3fc0*/  LDGSTS.E [R201+0x4008], desc[UR38][R138.64], P5 ;  /* 0x040080008ac97fae */ /* 0x0003e2000a9a1026 */
[----:B------:R-:W-:-:S02]  /*3fd0*/  ISETP.GE.AND P6, PT, R54, UR4, PT ;  /* 0x0000000436007c0c */ /* 0x000fc4000bfc6270 */
[----:B------:R-:W-:Y:S01]  /*3fe0*/  ISETP.NE.U32.AND P3, PT, R198, RZ, PT ;  /* 0x000000ffc600720c */ /* 0x000fe20003f65070 */
[----:B------:R1:W-:Y:S01]  /*3ff0*/  LDGSTS.E [R201+0x6000], desc[UR38][R136.64], P2 ;  /* 0x0600000088c97fae */ /* 0x0003e200091a1026 */
[----:B------:R-:W-:Y:S02]  /*4000*/  SEL R196, R196, RZ, P1 ;  /* 0x000000ffc4c47207 */ /* 0x000fe40000800000 */
[----:B------:R-:W-:Y:S02]  /*4010*/  PLOP3.LUT P1, PT, PT, PT, UP1, 0x80, 0x8 ;  /* 0x000000000008781c */ /* 0x000fe40003f2f018 */
[----:B------:R-:W-:Y:S02]  /*4020*/  SEL R198, RZ, 0x4, P6 ;  /* 0x00000004ffc67807 */ /* 0x000fe40003000000 */
[----:B------:R-:W-:Y:S02]  /*4030*/  ISETP.GE.AND P6, PT, R55, UR4, PT ;  /* 0x0000000437007c0c */ /* 0x000fe4000bfc6270 */
[----:B------:R-:W-:-:S02]  /*4040*/  ISETP.NE.U32.AND P5, PT, R194, RZ, PT ;  /* 0x000000ffc200720c */ /* 0x000fc40003fa5070 */
[----:B------:R-:W-:Y:S01]  /*4050*/  SEL R198, R198, RZ, P1 ;  /* 0x000000ffc6c67207 */ /* 0x000fe20000800000 */
[----:B------:R1:W-:Y:S01]  /*4060*/  LDGSTS.E [R201+0x6008], desc[UR38][R134.64], P3 ;  /* 0x0600800086c97fae */ /* 0x0003e200099a1026 */
[----:B------:R-:W-:Y:S02]  /*4070*/  PLOP3.LUT P1, PT, PT, PT, UP1, 0x80, 0x8 ;  /* 0x000000000008781c */ /* 0x000fe40003f2f018 */
[----:B------:R-:W-:Y:S02]  /*4080*/  SEL R194, RZ, 0x4, P6 ;  /* 0x00000004ffc27807 */ /* 0x000fe40003000000 */
[----:B------:R-:W-:Y:S02]  /*4090*/  ISETP.GE.AND P6, PT, R57, UR4, PT ;  /* 0x0000000439007c0c */ /* 0x000fe4000bfc6270 */
[----:B------:R-:W-:Y:S02]  /*40a0*/  SEL R194, R194, RZ, P1 ;  /* 0x000000ffc2c27207 */ /* 0x000fe40000800000 */
[----:B------:R-:W-:Y:S01]  /*40b0*/  ISETP.GE.AND P1, PT, R14, UR4, PT ;  /* 0x000000040e007c0c */ /* 0x000fe2000bf26270 */
[----:B------:R1:W-:Y:S01]  /*40c0*/  LDGSTS.E [R203+0x4000], desc[UR38][R132.64], P5 ;  /* 0x0400000084cb7fae */ /* 0x0003e2000a9a1026 */
[----:B------:R-:W-:-:S02]  /*40d0*/  ISETP.NE.U32.AND P2, PT, R196, RZ, PT ;  /* 0x000000ffc400720c */ /* 0x000fc40003f45070 */
[----:B------:R-:W-:Y:S02]  /*40e0*/  SEL R196, RZ, 0x4, P6 ;  /* 0x00000004ffc47807 */ /* 0x000fe40003000000 */
[----:B------:R-:W-:Y:S02]  /*40f0*/  PLOP3.LUT P6, PT, PT, PT, UP1, 0x80, 0x8 ;  /* 0x000000000008781c */ /* 0x000fe40003fcf018 */
[----:B------:R-:W-:Y:S02]  /*4100*/  SEL R200, RZ, 0x4, P1 ;  /* 0x00000004ffc87807 */ /* 0x000fe40000800000 */
[----:B------:R-:W-:Y:S02]  /*4110*/  ISETP.NE.U32.AND P1, PT, R198, RZ, PT ;  /* 0x000000ffc600720c */ /* 0x000fe40003f25070 */
[----:B------:R-:W-:Y:S02]  /*4120*/  SEL R200, R200, RZ, P6 ;  /* 0x000000ffc8c87207 */ /* 0x000fe40003000000 */
[----:B------:R-:W-:Y:S01]  /*4130*/  PLOP3.LUT P6, PT, PT, PT, UP1, 0x80, 0x8 ;  /* 0x000000000008781c */ /* 0x000fe20003fcf018 */
[----:B------:R1:W-:Y:S01]  /*4140*/  LDGSTS.E [R203+0x4008], desc[UR38][R130.64], P2 ;  /* 0x0400800082cb7fae */ /* 0x0003e200091a1026 */
[----:B------:R-:W-:-:S02]  /*4150*/  ISETP.GE.AND P2, PT, R59, UR4, PT ;  /* 0x000000043b007c0c */ /* 0x000fc4000bf46270 */
[----:B------:R-:W-:Y:S02]  /*4160*/  SEL R196, R196, RZ, P6 ;  /* 0x000000ffc4c47207 */ /* 0x000fe40003000000 */
[----:B------:R-:W-:Y:S02]  /*4170*/  ISETP.NE.U32.AND P6, PT, R194, RZ, PT ;  /* 0x000000ffc200720c */ /* 0x000fe40003fc5070 */
[----:B------:R-:W-:Y:S01]  /*4180*/  ISETP.NE.U32.AND P5, PT, R196, RZ, PT ;  /* 0x000000ffc400720c */ /* 0x000fe20003fa5070 */
[----:B------:R1:W-:Y:S01]  /*4190*/  LDGSTS.E [R203+0x6000], desc[UR38][R128.64], P1 ;  /* 0x0600000080cb7fae */ /* 0x0003e200089a1026 */
[----:B------:R-:W-:Y:S02]  /*41a0*/  PLOP3.LUT P1, PT, PT, PT, UP1, 0x80, 0x8 ;  /* 0x000000000008781c */ /* 0x000fe40003f2f018 */
[----:B------:R-:W-:Y:S02]  /*41b0*/  SEL R194, RZ, 0x4, P2 ;  /* 0x00000004ffc27807 */ /* 0x000fe40001000000 */
[----:B------:R-:W-:-:S02]  /*41c0*/  ISETP.GE.AND P2, PT, R6, UR4, PT ;  /* 0x0000000406007c0c */ /* 0x000fc4000bf46270 */
[----:B------:R-:W-:Y:S02]  /*41d0*/  SEL R194, R194, RZ, P1 ;  /* 0x000000ffc2c27207 */ /* 0x000fe40000800000 */
[----:B------:R-:W-:Y:S01]  /*41e0*/  PLOP3.LUT P1, PT, PT, PT, UP1, 0x80, 0x8 ;  /* 0x000000000008781c */ /* 0x000fe20003f2f018 */
[----:B------:R1:W-:Y:S01]  /*41f0*/  LDGSTS.E [R203+0x6008], desc[UR38][R126.64], P6 ;  /* 0x060080007ecb7fae */ /* 0x0003e2000b1a1026 */
[----:B------:R-:W-:Y:S01]  /*4200*/  SEL R196, RZ, 0x4, P2 ;  /* 0x00000004ffc47807 */ /* 0x000fe20001000000 */
[----:B------:R-:W-:Y:S01]  /*4210*/  UISETP.NE.U32.AND UP1, UPT, UR8, URZ, UPT ;  /* 0x000000ff0800728c */ /* 0x000fe2000bf25070 */
[----:B------:R-:W-:Y:S01]  /*4220*/  ISETP.GE.AND P2, PT, R7, UR66, PT ;  /* 0x0000004207007c0c */ /* 0x000fe2000bf46270 */
[----:B------:R2:W-:Y:S01]  /*4230*/  LDGSTS.E [R205+0x4000], desc[UR38][R124.64], P5 ;  /* 0x040000007ccd7fae */ /* 0x0005e2000a9a1026 */
[----:B------:R-:W-:Y:S01]  /*4240*/  SEL R196, R196, RZ, P1 ;  /* 0x000000ffc4c47207 */ /* 0x000fe20000800000 */
[----:B------:R-:W-:Y:S01]  /*4250*/  UISETP.LT.OR UP2, UPT, UR12, 0x40, UP1 ;  /* 0x000000400c00788c */ /* 0x000fe20008f41670 */
[----:B------:R-:W-:Y:S01]  /*4260*/  ISETP.NE.U32.AND P5, PT, R194, RZ, PT ;  /* 0x000000ffc200720c */ /* 0x000fe20003fa5070 */
[----:B------:R2:W-:Y:S01]  /*4270*/  LDGSTS.E [R205+0x4008], desc[UR38][R98.64], P4 ;  /* 0x0400800062cd7fae */ /* 0x0005e2000a1a1026 */
[----:B------:R-:W-:-:S02]  /*4280*/  ISETP.NE.U32.AND P3, PT, R200, RZ, PT ;  /* 0x000000ffc800720c */ /* 0x000fc40003f65070 */
[----:B------:R-:W-:Y:S02]  /*4290*/  SEL R198, RZ, 0x4, P2 ;  /* 0x00000004ffc67807 */ /* 0x000fe40001000000 */
[----:B------:R-:W-:Y:S02]  /*42a0*/  ISETP.NE.U32.AND P2, PT, R196, RZ, PT ;  /* 0x000000ffc400720c */ /* 0x000fe40003f45070 */
[----:B-1----:R-:W-:Y:S02]  /*42b0*/  IADD3 R96, P4, PT, R96, UR71, RZ ;  /* 0x0000004760607c10 */ /* 0x002fe4000ff9e0ff */
[----:B------:R-:W-:Y:S02]  /*42c0*/  PLOP3.LUT P1, PT, PT, PT, UP3, 0x80, 0x8 ;  /* 0x000000000008781c */ /* 0x000fe40003f2f038 */
[----:B------:R-:W-:Y:S01]  /*42d0*/  IADD3.X R97, PT, PT, R97, UR70, RZ, P4, !PT ;  /* 0x0000004661617c10 */ /* 0x000fe2000a7fe4ff */
[----:B------:R1:W-:Y:S01]  /*42e0*/  LDGSTS.E [R205+0x6000], desc[UR38][R90.64], P5 ;  /* 0x060000005acd7fae */ /* 0x0003e2000a9a1026 */
[----:B--2---:R-:W-:-:S02]  /*42f0*/  IADD3 R88, P4, PT, R88, UR71, RZ ;  /* 0x0000004758587c10 */ /* 0x004fc4000ff9e0ff */
[----:B------:R-:W-:Y:S01]  /*4300*/  ISETP.GE.AND P6, PT, R8, UR66, PT ;  /* 0x0000004208007c0c */ /* 0x000fe2000bfc6270 */
[----:B------:R1:W-:Y:S01]  /*4310*/  LDGSTS.E [R205+0x6008], desc[UR38][R168.64], P3 ;  /* 0x06008000a8cd7fae */ /* 0x0003e200099a1026 */
[----:B------:R-:W-:Y:S02]  /*4320*/  IADD3.X R89, PT, PT, R89, UR70, RZ, P4, !PT ;  /* 0x0000004659597c10 */ /* 0x000fe4000a7fe4ff */
[----:B---3--:R-:W-:Y:S01]  /*4330*/  IADD3 R182, P4, PT, R182, UR71, RZ ;  /* 0x00000047b6b67c10 */ /* 0x008fe2000ff9e0ff */
[----:B------:R-:W0:Y:S01]  /*4340*/  LDGDEPBAR ;  /* 0x00000000000079af */ /* 0x000e220000000000 */
[----:B------:R-:W-:Y:S02]  /*4350*/  SEL R198, R198, RZ, P1 ;  /* 0x000000ffc6c67207 */ /* 0x000fe40000800000 */
[----:B------:R-:W-:Y:S01]  /*4360*/  ISETP.GE.AND P5, PT, R9, UR66, PT ;  /* 0x0000004209007c0c */ /* 0x000fe2000bfa6270 */
[----:B------:R1:W-:Y:S01]  /*4370*/  LDGSTS.E [R207+0xe000], desc[UR38][R122.64], P2 ;  /* 0x0e0000007acf7fae */ /* 0x0003e200091a1026 */
[----:B------:R-:W-:-:S02]  /*4380*/  PLOP3.LUT P1, PT, PT, PT, UP3, 0x80, 0x8 ;  /* 0x000000000008781c */ /* 0x000fc40003f2f038 */
[----:B------:R-:W-:Y:S01]  /*4390*/  SEL R196, RZ, 0x4, P6 ;  /* 0x00000004ffc47807 */ /* 0x000fe20003000000 */
[----:B------:R1:W-:Y:S01]  /*43a0*/  LDGSTS.E [R207+0xe400], desc[UR38][R114.64], P2 ;  /* 0x0e40000072cf7fae */ /* 0x0003e200091a1026 */
[----:B------:R-:W-:Y:S02]  /*43b0*/  IADD3.X R183, PT, PT, R183, UR70, RZ, P4, !PT ;  /* 0x00000046b7b77c10 */ /* 0x000fe4000a7fe4ff */
[----:B------:R-:W-:Y:S01]  /*43c0*/  PLOP3.LUT P4, PT, PT, PT, UP3, 0x80, 0x8 ;  /* 0x000000000008781c */ /* 0x000fe20003f8f038 */
[----:B------:R1:W-:Y:S01]  /*43d0*/  LDGSTS.E [R207+0xe800], desc[UR38][R106.64], P2 ;  /* 0x0e8000006acf7fae */ /* 0x0003e200091a1026 */
[----:B------:R-:W-:Y:S02]  /*43e0*/  SEL R194, RZ, 0x4, P5 ;  /* 0x00000004ffc27807 */ /* 0x000fe40002800000 */
[----:B------:R-:W-:Y:S01]  /*43f0*/  SEL R196, R196, RZ, P1 ;  /* 0x000000ffc4c47207 */ /* 0x000fe20000800000 */
[----:B------:R1:W-:Y:S01]  /*4400*/  LDGSTS.E [R207+0xec00], desc[UR38][R94.64], P2 ;  /* 0x0ec000005ecf7fae */ /* 0x0003e200091a1026 */
[----:B------:R-:W-:-:S02]  /*4410*/  ISETP.GE.AND P3, PT, R10, UR66, PT ;  /* 0x000000420a007c0c */ /* 0x000fc4000bf66270 */
[----:B------:R-:W-:Y:S01]  /*4420*/  SEL R194, R194, RZ, P4 ;  /* 0x000000ffc2c27207 */ /* 0x000fe20002000000 */
[----:B------:R1:W-:Y:S01]  /*4430*/  LDGSTS.E [R209+0xe100], desc[UR38][R120.64], P2 ;  /* 0x0e10000078d17fae */ /* 0x0003e200091a1026 */
[----:B------:R-:W-:Y:S02]  /*4440*/  ISETP.NE.U32.AND P1, PT, R196, RZ, PT ;  /* 0x000000ffc400720c */ /* 0x000fe40003f25070 */
[----:B----4-:R-:W-:Y:S01]  /*4450*/  IADD3 R172, P5, PT, R172, UR71, RZ ;  /* 0x00000047acac7c10 */ /* 0x010fe2000ffbe0ff */
[----:B------:R1:W-:Y:S01]  /*4460*/  LDGSTS.E [R209+0xe500], desc[UR38][R112.64], P2 ;  /* 0x0e50000070d17fae */ /* 0x0003e200091a1026 */
[----:B-----5:R-:W-:Y:S02]  /*4470*/  IADD3 R174, P4, PT, R174, UR71, RZ ;  /* 0x00000047aeae7c10 */ /* 0x020fe4000ff9e0ff */
[----:B------:R-:W-:Y:S01]  /*4480*/  SEL R196, RZ, 0x4, P3 ;  /* 0x00000004ffc47807 */ /* 0x000fe20001800000 */
[----:B------:R1:W-:Y:S01]  /*4490*/  LDGSTS.E [R209+0xe900], desc[UR38][R104.64], P2 ;  /* 0x0e90000068d17fae */ /* 0x0003e200091a1026 */
[----:B------:R-:W-:-:S02]  /*44a0*/  IADD3.X R173, PT, PT, R173, UR70, RZ, P5, !PT ;  /* 0x00000046adad7c10 */ /* 0x000fc4000affe4ff */
[----:B------:R-:W-:Y:S01]  /*44b0*/  IADD3.X R175, PT, PT, R175, UR70, RZ, P4, !PT ;  /* 0x00000046afaf7c10 */ /* 0x000fe2000a7fe4ff */
[----:B------:R1:W-:Y:S01]  /*44c0*/  LDGSTS.E [R209+0xed00], desc[UR38][R92.64], P2 ;  /* 0x0ed000005cd17fae */ /* 0x0003e200091a1026 */
[----:B------:R-:W-:Y:S02]  /*44d0*/  IADD3 R176, P4, PT, R176, UR71, RZ ;  /* 0x00000047b0b07c10 */ /* 0x000fe4000ff9e0ff */
[----:B------:R-:W-:Y:S01]  /*44e0*/  IADD3 R178, P5, PT, R178, UR71, RZ ;  /* 0x00000047b2b27c10 */ /* 0x000fe2000ffbe0ff */
[----:B------:R1:W-:Y:S01]  /*44f0*/  LDGSTS.E [R211+0xe200], desc[UR38][R118.64], P2 ;  /* 0x0e20000076d37fae */ /* 0x0003e200091a1026 */
[----:B------:R-:W-:Y:S02]  /*4500*/  ISETP.NE.U32.AND P6, PT, R198, RZ, PT ;  /* 0x000000ffc600720c */ /* 0x000fe40003fc5070 */
[----:B------:R-:W-:Y:S01]  /*4510*/  ISETP.NE.U32.AND P3, PT, R194, RZ, PT ;  /* 0x000000ffc200720c */ /* 0x000fe20003f65070 */
[----:B------:R1:W-:Y:S01]  /*4520*/  LDGSTS.E [R211+0xe600], desc[UR38][R110.64], P2 ;  /* 0x0e6000006ed37fae */ /* 0x0003e200091a1026 */
[----:B------:R-:W-:-:S02]  /*4530*/  IADD3.X R177, PT, PT, R177, UR70, RZ, P4, !PT ;  /* 0x00000046b1b17c10 */ /* 0x000fc4000a7fe4ff */
[----:B------:R-:W-:Y:S01]  /*4540*/  IADD3.X R179, PT, PT, R179, UR70, RZ, P5, !PT ;  /* 0x00000046b3b37c10 */ /* 0x000fe2000affe4ff */
[----:B------:R1:W-:Y:S04]  /*4550*/  LDGSTS.E [R211+0xea00], desc[UR38][R102.64], P2 ;  /* 0x0ea0000066d37fae */ /* 0x0003e800091a1026 */
[----:B------:R1:W-:Y:S04]  /*4560*/  LDGSTS.E [R211+0xee00], desc[UR38][R180.64], P2 ;  /* 0x0ee00000b4d37fae */ /* 0x0003e800091a1026 */
[----:B------:R1:W-:Y:S04]  /*4570*/  LDGSTS.E [R213+0xe300], desc[UR38][R116.64], P2 ;  /* 0x0e30000074d57fae */ /* 0x0003e800091a1026 */
[----:B------:R1:W-:Y:S04]  /*4580*/  LDGSTS.E [R213+0xe700], desc[UR38][R108.64], P2 ;  /* 0x0e7000006cd57fae */ /* 0x0003e800091a1026 */
[----:B------:R1:W-:Y:S04]  /*4590*/  LDGSTS.E [R213+0xeb00], desc[UR38][R100.64], P2 ;  /* 0x0eb0000064d57fae */ /* 0x0003e800091a1026 */
[----:B------:R1:W-:Y:S01]  /*45a0*/  LDGSTS.E [R213+0xef00], desc[UR38][R170.64], P2 ;  /* 0x0ef00000aad57fae */ /* 0x0003e200091a1026 */
[----:B------:R-:W-:-:S03]  /*45b0*/  PLOP3.LUT P2, PT, PT, PT, UP3, 0x80, 0x8 ;  /* 0x000000000008781c */ /* 0x000fc60003f4f038 */
[----:B------:R-:W0:Y:S01]  /*45c0*/  LDGDEPBAR ;  /* 0x00000000000079af */ /* 0x000e220000000000 */
[----:B------:R-:W-:-:S04]  /*45d0*/  SEL R196, R196, RZ, P2 ;  /* 0x000000ffc4c47207 */ /* 0x000fc80001000000 */
[----:B------:R-:W-:Y:S01]  /*45e0*/  ISETP.NE.U32.AND P2, PT, R196, RZ, PT ;  /* 0x000000ffc400720c */ /* 0x000fe20003f45070 */
[----:B------:R-:W-:-:S04]  /*45f0*/  DEPBAR.LE SB0, 0x2 ;  /* 0x000080800000791a */ /* 0x000fc80000000000 */
[----:B------:R-:W-:Y:S06]  /*4600*/  BAR.SYNC.DEFER_BLOCKING 0x0 ;  /* 0x0000000000007b1d */ /* 0x000fec0000010000 */
[----:B-1----:R-:W-:Y:S05]  /*4610*/  BRA.U UP2, `(.L_x_6) ;  /* 0x0000000102d87547 */ /* 0x002fea000b800000 */
[----:B------:R-:W-:Y:S02]  /*4620*/  USHF.R.U32.HI UR10, URZ, 0x4, UR29 ;  /* 0x00000004ff0a7899 */ /* 0x000fe4000801161d */
[----:B------:R-:W-:Y:S02]  /*4630*/  UIADD3 UR5, UPT, UPT, UR29, 0xc000, URZ ;  /* 0x0000c0001d057890 */ /* 0x000fe4000fffe0ff */
[----:B------:R-:W-:Y:S02]  /*4640*/  USGXT.U32 UR10, UR10, 0xe ;  /* 0x0000000e0a0a789a */ /* 0x000fe40008000000 */
[----:B------:R-:W-:Y:S02]  /*4650*/  USHF.R.U32.HI UR5, URZ, 0x4, UR5 ;  /* 0x00000004ff057899 */ /* 0x000fe40008011605 */
[----:B------:R-:W-:Y:S02]  /*4660*/  UIADD3 UR34, UP2, UPT, UR10, 0x2, URZ ;  /* 0x000000020a227890 */ /* 0x000fe4000ff5e0ff */
[----:B------:R-:W-:Y:S01]  /*4670*/  USGXT.U32 UR8, UR5, 0xe ;  /* 0x0000000e0508789a */ /* 0x000fe20008000000 */
[----:B------:R-:W-:Y:S01]  /*4680*/  UMOV UR4, URZ ;  /* 0x000000ff00047c82 */ /* 0x000fe20008000000 */
[----:B------:R-:W-:Y:S01]  /*4690*/  UMOV UR6, URZ ;  /* 0x000000ff00067c82 */ /* 0x000fe20008000000 */
[----:B------:R-:W-:-:S02]  /*46a0*/  UIADD3.X UR35, UPT, UPT, UR4, 0x40004040, URZ, UP2, !UPT ;  /* 0x4000404004237890 */ /* 0x000fc400097fe4ff */
[----:B------:R-:W-:Y:S01]  /*46b0*/  UIADD3 UR44, UP2, UPT, UR8, 0x2, URZ ;  /* 0x00000002082c7890 */ /* 0x000fe2000ff5e0ff */
[----:B------:R-:W-:Y:S01]  /*46c0*/  UMOV UR4, UR33 ;  /* 0x0000002100047c82 */ /* 0x000fe20008000000 */
[----:B------:R-:W-:Y:S02]  /*46d0*/  UMOV UR5, URZ ;  /* 0x000000ff00057c82 */ /* 0x000fe40008000000 */
[----:B------:R-:W-:Y:S01]  /*46e0*/  UIADD3.X UR45, UPT, UPT, UR6, 0x40004040, URZ, UP2, !UPT ;  /* 0x40004040062d7890 */ /* 0x000fe200097fe4ff */
[----:B------:R-:W-:Y:S01]  /*46f0*/  UMOV UR17, UR4 ;  /* 0x0000000400117c82 */ /* 0x000fe20008000000 */
[----:B------:R-:W-:Y:S02]  /*4700*/  UIADD3.64 UR4, UPT, UPT, UR34, 0x2, URZ ;  /* 0x0000000222047897 */ /* 0x000fe4000fffe0ff */
[----:B------:R-:W-:Y:S02]  /*4710*/  UIADD3.64 UR54, UPT, UPT, UR44, 0x2, URZ ;  /* 0x000000022c367897 */ /* 0x000fe4000fffe0ff */
[----:B------:R-:W-:-:S02]  /*4720*/  UIADD3.64 UR6, UPT, UPT, UR34, 0x4, URZ ;  /* 0x0000000422067897 */ /* 0x000fc4000fffe0ff */
[----:B------:R-:W-:Y:S02]  /*4730*/  UIADD3.64 UR56, UPT, UPT, UR44, 0x4, URZ ;  /* 0x000000042c387897 */ /* 0x000fe4000fffe0ff */
[----:B------:R-:W-:Y:S02]  /*4740*/  UIADD3.64 UR46, UPT, UPT, UR34, 0x1fe, URZ ;  /* 0x000001fe222e7897 */ /* 0x000fe4000fffe0ff */
[----:B------:R-:W-:Y:S02]  /*4750*/  UIADD3.64 UR58, UPT, UPT, UR44, 0xfe, URZ ;  /* 0x000000fe2c3a7897 */ /* 0x000fe4000fffe0ff */
[----:B------:R-:W-:Y:S02]  /*4760*/  UIADD3.64 UR48, UPT, UPT, UR34, 0x200, URZ ;  /* 0x0000020022307897 */ /* 0x000fe4000fffe0ff */
[----:B------:R-:W-:Y:S02]  /*4770*/  UIADD3.64 UR60, UPT, UPT, UR44, 0x100, URZ ;  /* 0x000001002c3c7897 */ /* 0x000fe4000fffe0ff */
[----:B------:R-:W-:-:S02]  /*4780*/  UIADD3.64 UR50, UPT, UPT, UR34, 0x202, URZ ;  /* 0x0000020222327897 */ /* 0x000fc4000fffe0ff */
[----:B------:R-:W-:Y:S01]  /*4790*/  UIADD3.64 UR62, UPT, UPT, UR44, 0x102, URZ ;  /* 0x000001022c3e7897 */ /* 0x000fe2000fffe0ff */
[----:B------:R-:W-:Y:S01]  /*47a0*/  UMOV UR40, 0x0 ;  /* 0x0000000000287882 */ /* 0x000fe20000000000 */
[----:B------:R-:W-:Y:S01]  /*47b0*/  UMOV UR41, 0x4080910 ;  /* 0x0408091000297882 */ /* 0x000fe20000000000 */
[----:B------:R-:W-:Y:S01]  /*47c0*/  UIADD3.64 UR52, UPT, UPT, UR34, 0x204, URZ ;  /* 0x0000020422347897 */ /* 0x000fe2000fffe0ff */
[----:B------:R-:W-:Y:S01]  /*47d0*/  UMOV UR11, 0x40004040 ;  /* 0x40004040000b7882 */ /* 0x000fe20000000000 */
[----:B------:R-:W-:Y:S01]  /*47e0*/  UIADD3.64 UR64, UPT, UPT, UR44, 0x104, URZ ;  /* 0x000001042c407897 */ /* 0x000fe2000fffe0ff */
[----:B------:R-:W-:Y:S01]  /*47f0*/  UMOV UR9, 0x40004040 ;  /* 0x4000404000097882 */ /* 0x000fe20000000000 */
[----:B------:R-:W-:Y:S01]  /*4800*/  UMOV UR36, 0x0 ;  /* 0x0000000000247882 */ /* 0x000fe20000000000 */
[----:B------:R-:W-:Y:S01]  /*4810*/  UMOV UR37, 0x4080910 ;  /* 0x0408091000257882 */ /* 0x000fe20000000000 */
[----:B------:R-:W-:Y:S01]  /*4820*/  UMOV UR30, 0x0 ;  /* 0x00000000001e7882 */ /* 0x000fe20000000000 */
[----:B------:R-:W-:Y:S01]  /*4830*/  UMOV UR31, 0x4080910 ;  /* 0x04080910001f7882 */ /* 0x000fe20000000000 */
[----:B------:R1:W-:Y:S01]  /*4840*/  UTCHMMA gdesc[UR10], gdesc[UR8], tmem[UR27], tmem[UR40], idesc[UR41], !UPT ;  /* 0x00ff28080a0075ea */ /* 0x0003e2000f80001b */
[----:B------:R-:W-:Y:S01]  /*4850*/  UMOV UR24, 0x0 ;  /* 0x0000000000187882 */ /* 0x000fe20000000000 */
[----:B------:R-:W-:Y:S01]  /*4860*/  UMOV UR25, 0x4080910 ;  /* 0x0408091000197882 */ /* 0x000fe20000000000 */
[----:B------:R1:W-:Y:S01]  /*4870*/  UTCHMMA gdesc[UR34], gdesc[UR44], tmem[UR27], tmem[UR36], idesc[UR37], UPT ;  /* 0x00ff242c220075ea */ /* 0x0003e2000b80001b */
        /* <DEDUP_REMOVED lines=12> */
[----:B------:R1:W-:Y:S01]  /*4940*/  UTCHMMA gdesc[UR50], gdesc[UR62], tmem[UR27], tmem[UR18], idesc[UR19], UPT ;  /* 0x00ff123e320075ea */ /* 0x0003e2000b80001b */
[----:B------:R1:W-:Y:S01]  /*4950*/  UTCHMMA gdesc[UR52], gdesc[UR64], tmem[UR27], tmem[UR42], idesc[UR43], UPT ;  /* 0x00ff2a40340075ea */ /* 0x0003e2000b80001b */
[----:B------:R1:W-:Y:S01]  /*4960*/  UTCBAR [UR17], URZ ;  /* 0x000000ff110073e9 */ /* 0x0003e200080000ff */
[----:B------:R-:W-:Y:S01]  /*4970*/  NOP ;  /* 0x0000000000007918 */ /* 0x000fe20000000000 */
.L_x_6:
[----:B------:R-:W-:Y:S01]  /*4980*/  BAR.SYNC.DEFER_BLOCKING 0x0 ;  /* 0x0000000000007b1d */ /* 0x000fe20000010000 */
[----:B------:R-:W-:Y:S01]  /*4990*/  ISETP.GE.AND P4, PT, R15, UR66, PT ;  /* 0x000000420f007c0c */ /* 0x000fe2000bf86270 */
[----:B-1----:R-:W-:Y:S01]  /*49a0*/  USHF.R.S32.HI UR10, URZ, 0x1f, UR15 ;  /* 0x0000001fff0a7899 */ /* 0x002fe2000801140f */
[----:B------:R-:W-:Y:S01]  /*49b0*/  PLOP3.LUT P5, PT, PT, PT, UP3, 0x80, 0x8 ;  /* 0x000000000008781c */ /* 0x000fe20003faf038 */
[----:B------:R-:W-:Y:S01]  /*49c0*/  USHF.L.U32 UR73, UR15, 0x2, URZ ;  /* 0x000000020f497899 */ /* 0x000fe200080006ff */
[----:B------:R-:W-:Y:S01]  /*49d0*/  SEL R194, RZ, 0x4, P4 ;  /* 0x00000004ffc27807 */ /* 0x000fe20002000000 */
[----:B------:R-:W-:Y:S01]  /*49e0*/  USHF.L.U64.HI UR75, UR15, 0x2, UR10 ;  /* 0x000000020f4b7899 */ /* 0x000fe2000801020a */
[----:B------:R-:W-:Y:S01]  /*49f0*/  ISETP.GE.AND P4, PT, R18, UR66, PT ;  /* 0x0000004212007c0c */ /* 0x000fe2000bf86270 */
[----:B------:R-:W-:Y:S01]  /*4a00*/  UISETP.GE.AND UP2, UPT, UR12, 0x40, UPT ;  /* 0x000000400c00788c */ /* 0x000fe2000bf46270 */
[----:B------:R-:W-:Y:S01]  /*4a10*/  UMOV UR7, URZ ;  /* 0x000000ff00077c82 */ /* 0x000fe20008000000 */
[----:B------:R-:W-:Y:S01]  /*4a20*/  @!PT LDS RZ, [RZ] ;  /* 0x00000000fffff984 */ /* 0x000fe20000000800 */
[----:B------:R-:W-:Y:S01]  /*4a30*/  @!PT LDS RZ, [RZ] ;  /* 0x00000000fffff984 */ /* 0x000fe20000000800 */
[----:B------:R-:W-:Y:S01]  /*4a40*/  @!PT LDS RZ, [RZ] ;  /* 0x00000000fffff984 */ /* 0x000fe20000000800 */
[----:B------:R1:W-:Y:S01]  /*4a50*/  LDGSTS.E [R191+0x8000], desc[UR38][R96.64], P6 ;  /* 0x0800000060bf7fae */ /* 0x0003e2000b1a1026 */
[----:B------:R-:W-:-:S03]  /*4a60*/  ISETP.GE.AND P6, PT, R16, UR66, PT ;  /* 0x0000004210007c0c */ /* 0x000fc6000bfc6270 */
[----:B------:R2:W-:Y:S01]  /*4a70*/  LDGSTS.E [R191+0x8008], desc[UR38][R88.64], P1 ;  /* 0x0800800058bf7fae */ /* 0x0005e200089a1026 */
[----:B------:R-:W-:Y:S02]  /*4a80*/  PLOP3.LUT P1, PT, PT, PT, UP3, 0x80, 0x8 ;  /* 0x000000000008781c */ /* 0x000fe40003f2f038 */
[----:B------:R-:W-:Y:S01]  /*4a90*/  SEL R196, RZ, 0x4, P6 ;  /* 0x00000004ffc47807 */ /* 0x000fe20003000000 */
[----:B------:R-:W-:Y:S01]  /*4aa0*/  LDGSTS.E [R191+0xa000], desc[UR38][R182.64], P3 ;  /* 0x0a000000b6bf7fae */ /* 0x000fe200099a1026 */
[----:B------:R-:W-:Y:S02]  /*4ab0*/  SEL R194, R194, RZ, P1 ;  /* 0x000000ffc2c27207 */ /* 0x000fe40000800000 */
[----:B------:R-:W-:Y:S01]  /*4ac0*/  ISETP.GE.AND P6, PT, R17, UR66, PT ;  /* 0x0000004211007c0c */ /* 0x000fe2000bfc6270 */
[----:B------:R-:W-:Y:S01]  /*4ad0*/  LDGSTS.E [R191+0xa008], desc[UR38][R172.64], P2 ;  /* 0x0a008000acbf7fae */ /* 0x000fe200091a1026 */
[----:B------:R-:W-:Y:S02]  /*4ae0*/  PLOP3.LUT P1, PT, PT, PT, UP3, 0x80, 0x8 ;  /* 0x000000000008781c */ /* 0x000fe40003f2f038 */
[----:B-1----:R-:W-:-:S02]  /*4af0*/  SEL R96, RZ, 0x4, P6 ;  /* 0x00000004ff607807 */ /* 0x002fc40003000000 */
[----:B--2---:R-:W-:Y:S02]  /*4b00*/  SEL R88, RZ, 0x4, P4 ;  /* 0x00000004ff587807 */ /* 0x004fe40002000000 */
[----:B------:R-:W-:Y:S02]  /*4b10*/  ISETP.NE.U32.AND P4, PT, R194, RZ, PT ;  /* 0x000000ffc200720c */ /* 0x000fe40003f85070 */
[----:B------:R-:W-:Y:S02]  /*4b20*/  SEL R96, R96, RZ, P1 ;  /* 0x000000ff60607207 */ /* 0x000fe40000800000 */
[----:B------:R-:W-:Y:S02]  /*4b30*/  SEL R196, R196, RZ, P5 ;  /* 0x000000ffc4c47207 */ /* 0x000fe40002800000 */
[----:B------:R-:W-:Y:S02]  /*4b40*/  PLOP3.LUT P5, PT, PT, PT, UP3, 0x80, 0x8 ;  /* 0x000000000008781c */ /* 0x000fe40003faf038 */
[----:B------:R-:W-:-:S02]  /*4b50*/  ISETP.NE.U32.AND P3, PT, R96, RZ, PT ;  /* 0x000000ff6000720c */ /* 0x000fc40003f65070 */
[----:B------:R-:W-:Y:S02]  /*4b60*/  IADD3 R96, P2, PT, R164, UR71, RZ ;  /* 0x00000047a4607c10 */ /* 0x000fe4000ff5e0ff */
[----:B------:R-:W-:Y:S01]  /*4b70*/  ISETP.NE.U32.AND P1, PT, R196, RZ, PT ;  /* 0x000000ffc400720c */ /* 0x000fe20003f25070 */
[----:B------:R-:W-:Y:S01]  /*4b80*/  LDGSTS.E [R193+0x8000], desc[UR38][R174.64], P4 ;  /* 0x08000000aec17fae */ /* 0x000fe2000a1a1026 */
[----:B------:R-:W-:Y:S02]  /*4b90*/  SEL R89, R88, RZ, P5 ;  /* 0x000000ff58597207 */ /* 0x000fe40002800000 */
[----:B------:R-:W-:Y:S02]  /*4ba0*/  IADD3 R88, P5, PT, R166, UR71, RZ ;  /* 0x00000047a6587c10 */ /* 0x000fe4000ffbe0ff */
[----:B------:R-:W-:Y:S02]  /*4bb0*/  ISETP.GE.AND P4, PT, R19, UR66, PT ;  /* 0x0000004213007c0c */ /* 0x000fe4000bf86270 */
[----:B------:R-:W-:-:S02]  /*4bc0*/  IADD3.X R97, PT, PT, R165, UR70, RZ, P2, !PT ;  /* 0x00000046a5617c10 */ /* 0x000fc400097fe4ff */
[----:B------:R-:W-:Y:S02]  /*4bd0*/  ISETP.GE.AND P2, PT, R35, UR66, PT ;  /* 0x0000004223007c0c */ /* 0x000fe4000bf46270 */
[----:B------:R-:W-:Y:S01]  /*4be0*/  ISETP.NE.U32.AND P6, PT, R89, RZ, PT ;  /* 0x000000ff5900720c */ /* 0x000fe20003fc5070 */
[----:B------:R-:W-:Y:S01]  /*4bf0*/  LDGSTS.E [R193+0x8008], desc[UR38][R176.64], P1 ;  /* 0x08008000b0c17fae */ /* 0x000fe200089a1026 */
[----:B------:R-:W-:Y:S02]  /*4c00*/  IADD3.X R89, PT, PT, R167, UR70, RZ, P5, !PT ;  /* 0x00000046a7597c10 */ /* 0x000fe4000affe4ff */
[----:B------:R-:W-:Y:S01]  /*4c10*/  SEL R164, RZ, 0x4, P4 ;  /* 0x00000004ffa47807 */ /* 0x000fe20002000000 */
[----:B------:R-:W-:Y:S01]  /*4c20*/  LDGSTS.E [R193+0xa000], desc[UR38][R178.64], P3 ;  /* 0x0a000000b2c17fae */ /* 0x000fe200099a1026 */
[----:B------:R-:W-:Y:S02]  /*4c30*/  IADD3 R162, P5, PT, R162, UR71, RZ ;  /* 0x00000047a2a27c10 */ /* 0x000fe4000ffbe0ff */
[----:B------:R-:W-:-:S02]  /*4c40*/  IADD3 R160, P4, PT, R160, UR71, RZ ;  /* 0x00000047a0a07c10 */ /* 0x000fc4000ff9e0ff */
[----:B------:R-:W-:Y:S02]  /*4c50*/  SEL R165, RZ, 0x4, P2 ;  /* 0x00000004ffa57807 */ /* 0x000fe40001000000 */
[----:B------:R-:W-:Y:S01]  /*4c60*/  PLOP3.LUT P2, PT, PT, PT, UP3, 0x80, 0x8 ;  /* 0x000000000008781c */ /* 0x000fe20003f4f038 */
[----:B------:R1:W-:Y:S01]  /*4c70*/  LDGSTS.E [R193+0xa008], desc[UR38][R88.64], P6 ;  /* 0x0a00800058c17fae */ /* 0x0003e2000b1a1026 */
[----:B------:R-:W-:Y:S02]  /*4c80*/  IADD3.X R163, PT, PT, R163, UR70, RZ, P5, !PT ;  /* 0x00000046a3a37c10 */ /* 0x000fe4000affe4ff */
[----:B------:R-:W-:Y:S02]  /*4c90*/  IADD3.X R161, PT, PT, R161, UR70, RZ, P4, !PT ;  /* 0x00000046a1a17c10 */ /* 0x000fe4000a7fe4ff */
[----:B------:R-:W-:Y:S02]  /*4ca0*/  IADD3 R158, P5, PT, R158, UR71, RZ ;  /* 0x000000479e9e7c10 */ /* 0x000fe4000ffbe0ff */
[----:B------:R-:W-:-:S02]  /*4cb0*/  PLOP3.LUT P4, PT, PT, PT, UP3, 0x80, 0x8 ;  /* 0x000000000008781c */ /* 0x000fc40003f8f038 */
[----:B------:R-:W-:Y:S02]  /*4cc0*/  SEL R164, R164, RZ, P2 ;  /* 0x000000ffa4a47207 */ /* 0x000fe40001000000 */
[----:B------:R-:W-:Y:S02]  /*4cd0*/  ISETP.GE.AND P1, PT, R36, UR66, PT ;  /* 0x0000004224007c0c */ /* 0x000fe4000bf26270 */
[----:B------:R-:W-:Y:S02]  /*4ce0*/  IADD3.X R159, PT, PT, R159, UR70, RZ, P5, !PT ;  /* 0x000000469f9f7c10 */ /* 0x000fe4000affe4ff */
[----:B------:R-:W-:Y:S02]  /*4cf0*/  SEL R165, R165, RZ, P4 ;  /* 0x000000ffa5a57207 */ /* 0x000fe40002000000 */
[----:B------:R-:W-:Y:S02]  /*4d00*/  IADD3 R156, P2, PT, R156, UR71, RZ ;  /* 0x000000479c9c7c10 */ /* 0x000fe4000ff5e0ff */
[----:B------:R-:W-:-:S02]  /*4d10*/  IADD3 R154, P5, PT, R154, UR71, RZ ;  /* 0x000000479a9a7c10 */ /* 0x000fc4000ffbe0ff */
[----:B------:R-:W-:Y:S02]  /*4d20*/  ISETP.NE.U32.AND P4, PT, R164, RZ, PT ;  /* 0x000000ffa400720c */ /* 0x000fe40003f85070 */
[----:B------:R-:W-:Y:S02]  /*4d30*/  PLOP3.LUT P3, PT, PT, PT, UP3, 0x80, 0x8 ;  /* 0x000000000008781c */ /* 0x000fe40003f6f038 */
[----:B------:R-:W-:Y:S02]  /*4d40*/  SEL R164, RZ, 0x4, P1 ;  /* 0x00000004ffa47807 */ /* 0x000fe40000800000 */
[----:B------:R-:W-:Y:S02]  /*4d50*/  IADD3.X R157, PT, PT, R157, UR70, RZ, P2, !PT ;  /* 0x000000469d9d7c10 */ /* 0x000fe400097fe4ff */
[----:B------:R-:W-:Y:S02]  /*4d60*/  IADD3.X R155, PT, PT, R155, UR70, RZ, P5, !PT ;  /* 0x000000469b9b7c10 */ /* 0x000fe4000affe4ff */
[----:B------:R-:W-:-:S02]  /*4d70*/  ISETP.GE.AND P1, PT, R37, UR66, PT ;  /* 0x0000004225007c0c */ /* 0x000fc4000bf26270 */
[----:B------:R-:W-:Y:S01]  /*4d80*/  ISETP.NE.U32.AND P2, PT, R165, RZ, PT ;  /* 0x000000ffa500720c */ /* 0x000fe20003f45070 */
[----:B------:R2:W-:Y:S01]  /*4d90*/  LDGSTS.E [R195+0x8000], desc[UR38][R96.64], P4 ;  /* 0x0800000060c37fae */ /* 0x0005e2000a1a1026 */
[----:B------:R-:W-:Y:S02]  /*4da0*/  ISETP.GE.AND P5, PT, R11, UR66, PT ;  /* 0x000000420b007c0c */ /* 0x000fe4000bfa6270 */
[----:B------:R-:W-:Y:S02]  /*4db0*/  SEL R164, R164, RZ, P3 ;  /* 0x000000ffa4a47207 */ /* 0x000fe40001800000 */
[----:B------:R-:W-:Y:S02]  /*4dc0*/  SEL R165, RZ, 0x4, P1 ;  /* 0x00000004ffa57807 */ /* 0x000fe40000800000 */
[----:B------:R-:W-:Y:S02]  /*4dd0*/  PLOP3.LUT P3, PT, PT, PT, UP3, 0x80, 0x8 ;  /* 0x000000000008781c */ /* 0x000fe40003f6f038 */
[----:B------:R-:W-:-:S02]  /*4de0*/  SEL R166, RZ, 0x4, P5 ;  /* 0x00000004ffa67807 */ /* 0x000fc40002800000 */
[----:B------:R-:W-:Y:S01]  /*4df0*/  ISETP.NE.U32.AND P1, PT, R164, RZ, PT ;  /* 0x000000ffa400720c */ /* 0x000fe20003f25070 */
[----:B------:R-:W-:Y:S01]  /*4e00*/  LDGSTS.E [R195+0x8008], desc[UR38][R162.64], P2 ;  /* 0x08008000a2c37fae */ /* 0x000fe200091a1026 */
[----:B------:R-:W-:Y:S02]  /*4e10*/  PLOP3.LUT P5, PT, PT, PT, UP3, 0x80, 0x8 ;  /* 0x000000000008781c */ /* 0x000fe40003faf038 */
[----:B------:R-:W-:Y:S02]  /*4e20*/  SEL R166, R166, RZ, P3 ;  /* 0x000000ffa6a67207 */ /* 0x000fe40001800000 */
[----:B------:R-:W-:Y:S02]  /*4e30*/  IADD3 R152, P3, PT, R152, UR71, RZ ;  /* 0x0000004798987c10 */ /* 0x000fe4000ff7e0ff */
[----:B------:R-:W-:Y:S02]  /*4e40*/  SEL R165, R165, RZ, P5 ;  /* 0x000000ffa5a57207 */ /* 0x000fe40002800000 */
[----:B------:R-:W-:-:S02]  /*4e50*/  ISETP.GE.AND P4, PT, R39, UR66, PT ;  /* 0x0000004227007c0c */ /* 0x000fc4000bf86270 */
[----:B-1----:R-:W-:Y:S01]  /*4e60*/  IADD3 R88, P5, PT, R150, UR71, RZ ;  /* 0x0000004796587c10 */ /* 0x002fe2000ffbe0ff */
[----:B------:R-:W-:Y:S01]  /*4e70*/  LDGSTS.E [R195+0xa000], desc[UR38][R160.64], P1 ;  /* 0x0a000000a0c37fae */ /* 0x000fe200089a1026 */
[----:B------:R-:W-:Y:S02]  /*4e80*/  IADD3.X R153, PT, PT, R153, UR70, RZ, P3, !PT ;  /* 0x0000004699997c10 */ /* 0x000fe40009ffe4ff */
[----:B------:R-:W-:Y:S02]  /*4e90*/  ISETP.NE.U32.AND P3, PT, R165, RZ, PT ;  /* 0x000000ffa500720c */ /* 0x000fe40003f65070 */
[----:B------:R-:W-:Y:S02]  /*4ea0*/  PLOP3.LUT P2, PT, PT, PT, UP3, 0x80, 0x8 ;  /* 0x000000000008781c */ /* 0x000fe40003f4f038 */
[----:B------:R-:W-:Y:S02]  /*4eb0*/  SEL R150, RZ, 0x4, P4 ;  /* 0x00000004ff967807 */ /* 0x000fe40002000000 */
[----:B------:R-:W-:-:S02]  /*4ec0*/  IADD3.X R89, PT, PT, R151, UR70, RZ, P5, !PT ;  /* 0x0000004697597c10 */ /* 0x000fc4000affe4ff */
[----:B------:R-:W-:Y:S02]  /*4ed0*/  ISETP.GE.AND P5, PT, R13, UR66, PT ;  /* 0x000000420d007c0c */ /* 0x000fe4000bfa6270 */
[----:B------:R-:W-:Y:S02]  /*4ee0*/  ISETP.GE.AND P1, PT, R40, UR66, PT ;  /* 0x0000004228007c0c */ /* 0x000fe4000bf26270 */
[----:B------:R-:W-:Y:S01]  /*4ef0*/  SEL R150, R150, RZ, P2 ;  /* 0x000000ff96967207 */ /* 0x000fe20001000000 */
[----:B------:R-:W-:Y:S01]  /*4f00*/  LDGSTS.E [R195+0xa008], desc[UR38][R158.64], P3 ;  /* 0x0a0080009ec37fae */ /* 0x000fe200099a1026 */
[----:B------:R-:W-:Y:S02]  /*4f10*/  SEL R151, RZ, 0x4, P5 ;  /* 0x00000004ff977807 */ /* 0x000fe40002800000 */
[----:B--2---:R-:W-:Y:S02]  /*4f20*/  IADD3 R96, P5, PT, R148, UR71, RZ ;  /* 0x0000004794607c10 */ /* 0x004fe4000ffbe0ff */
[----:B------:R-:W-:-:S02]  /*4f30*/  SEL R148, RZ, 0x4, P1 ;  /* 0x00000004ff947807 */ /* 0x000fc40000800000 */
[----:B------:R-:W-:Y:S02]  /*4f40*/  ISETP.NE.U32.AND P2, PT, R150, RZ, PT ;  /* 0x000000ff9600720c */ /* 0x000fe40003f45070 */
[----:B------:R-:W-:Y:S02]  /*4f50*/  ISETP.NE.U32.AND P6, PT, R166, RZ, PT ;  /* 0x000000ffa600720c */ /* 0x000fe40003fc5070 */
[----:B------:R-:W-:Y:S02]  /*4f60*/  PLOP3.LUT P1, PT, PT, PT, UP3, 0x80, 0x8 ;  /* 0x000000000008781c */ /* 0x000fe40003f2f038 */
[----:B------:R-:W-:Y:S02]  /*4f70*/  IADD3.X R97, PT, PT, R149, UR70, RZ, P5, !PT ;  /* 0x0000004695617c10 */ /* 0x000fe4000affe4ff */
[----:B------:R-:W-:Y:S02]  /*4f80*/  PLOP3.LUT P4, PT, PT, PT, UP3, 0x80, 0x8 ;  /* 0x000000000008781c */ /* 0x000fe40003f8f038 */
[----:B------:R-:W-:-:S02]  /*4f90*/  IADD3 R146, P5, PT, R146, UR71, RZ ;  /* 0x0000004792927c10 */ /* 0x000fc4000ffbe0ff */
[----:B------:R-:W-:Y:S01]  /*4fa0*/  SEL R148, R148, RZ, P1 ;  /* 0x000000ff94947207 */ /* 0x000fe20000800000 */
[----:B------:R-:W-:Y:S01]  /*4fb0*/  LDGSTS.E [R197+0x8000], desc[UR38][R156.64], P2 ;  /* 0x080000009cc57fae */ /* 0x000fe200091a1026 */
[----:B------:R-:W-:Y:S02]  /*4fc0*/  ISETP.GE.AND P3, PT, R42, UR66, PT ;  /* 0x000000422a007c0c */ /* 0x000fe4000bf66270 */
[----:B------:R-:W-:Y:S01]  /*4fd0*/  SEL R151, R151, RZ, P4 ;  /* 0x000000ff97977207 */ /* 0x000fe20002000000 */
[----:B------:R-:W-:Y:S01]  /*4fe0*/  LDGSTS.E [R197+0x8008], desc[UR38][R154.64], P6 ;  /* 0x080080009ac57fae */ /* 0x000fe2000b1a1026 */
[----:B------:R-:W-:Y:S02]  /*4ff0*/  IADD3.X R147, PT, PT, R147, UR70, RZ, P5, !PT ;  /* 0x0000004693937c10 */ /* 0x000fe4000affe4ff */
[----:B------:R-:W-:Y:S02]  /*5000*/  IADD3 R144, P4, PT, R144, UR71, RZ ;  /* 0x0000004790907c10 */ /* 0x000fe4000ff9e0ff */
[----:B------:R-:W-:-:S02]  /*5010*/  ISETP.NE.U32.AND P5, PT, R148, RZ, PT ;  /* 0x000000ff9400720c */ /* 0x000fc40003fa5070 */
[----:B------:R-:W-:Y:S02]  /*5020*/  SEL R148, RZ, 0x4, P3 ;  /* 0x00000004ff947807 */ /* 0x000fe40001800000 */
[----:B------:R-:W-:Y:S02]  /*5030*/  ISETP.GE.AND P3, PT, R43, UR66, PT ;  /* 0x000000422b007c0c */ /* 0x000fe4000bf66270 */
[----:B------:R-:W-:Y:S02]  /*5040*/  IADD3.X R145, PT, PT, R145, UR70, RZ, P4, !PT ;  /* 0x0000004691917c10 */ /* 0x000fe4000a7fe4ff */
[----:B------:R-:W-:Y:S02]  /*5050*/  PLOP3.LUT P2, PT, PT, PT, UP3, 0x80, 0x8 ;  /* 0x000000000008781c */ /* 0x000fe40003f4f038 */
[----:B------:R-:W-:Y:S02]  /*5060*/  ISETP.GE.AND P4, PT, R44, UR66, PT ;  /* 0x000000422c007c0c */ /* 0x000fe4000bf86270 */
[----:B------:R-:W-:Y:S01]  /*5070*/  PLOP3.LUT P6, PT, PT, PT, UP3, 0x80, 0x8 ;  /* 0x000000000008781c */ /* 0x000fe20003fcf038 */
[----:B------:R-:W-:Y:S01]  /*5080*/  LDGSTS.E [R197+0xa000], desc[UR38][R152.64], P5 ;  /* 0x0a00000098c57fae */ /* 0x000fe2000a9a1026 */
[----:B------:R-:W-:-:S02]  /*5090*/  SEL R149, RZ, 0x4, P3 ;  /* 0x00000004ff957807 */ /* 0x000fc40001800000 */
[----:B------:R-:W-:Y:S02]  /*50a0*/  SEL R148, R148, RZ, P2 ;  /* 0x000000ff94947207 */ /* 0x000fe40001000000 */
[----:B------:R-:W-:Y:S02]  /*50b0*/  PLOP3.LUT P3, PT, PT, PT, UP3, 0x80, 0x8 ;  /* 0x000000000008781c */ /* 0x000fe40003f6f038 */
[----:B------:R-:W-:Y:S02]  /*50c0*/  SEL R150, RZ, 0x4, P4 ;  /* 0x00000004ff967807 */ /* 0x000fe40002000000 */
[----:B------:R-:W-:Y:S02]  /*50d0*/  SEL R149, R149, RZ, P6 ;  /* 0x000000ff95957207 */ /* 0x000fe40003000000 */
[----:B------:R-:W-:Y:S02]  /*50e0*/  ISETP.NE.U32.AND P1, PT, R151, RZ, PT ;  /* 0x000000ff9700720c */ /* 0x000fe40003f25070 */
[----:B------:R-:W-:-:S02]  /*50f0*/  IADD3 R142, P4, PT, R142, UR71, RZ ;  /* 0x000000478e8e7c10 */ /* 0x000fc4000ff9e0ff */
[----:B------:R-:W-:Y:S02]  /*5100*/  ISETP.NE.U32.AND P2, PT, R148, RZ, PT ;  /* 0x000000ff9400720c */ /* 0x000fe40003f45070 */
[----:B------:R-:W-:Y:S02]  /*5110*/  SEL R150, R150, RZ, P3 ;  /* 0x000000ff96967207 */ /* 0x000fe40001800000 */
[----:B------:R-:W-:Y:S02]  /*5120*/  ISETP.NE.U32.AND P3, PT, R149, RZ, PT ;  /* 0x000000ff9500720c */ /* 0x000fe40003f65070 */
[----:B------:R-:W-:Y:S02]  /*5130*/  IADD3.X R143, PT, PT, R143, UR70, RZ, P4, !PT ;  /* 0x000000468f8f7c10 */ /* 0x000fe4000a7fe4ff */
[----:B------:R-:W-:Y:S01]  /*5140*/  ISETP.NE.U32.AND P4, PT, R150, RZ, PT ;  /* 0x000000ff9600720c */ /* 0x000fe20003f85070 */
[----:B------:R1:W-:Y:S01]  /*5150*/  LDGSTS.E [R197+0xa008], desc[UR38][R88.64], P1 ;  /* 0x0a00800058c57fae */ /* 0x0003e200089a1026 */
[----:B------:R-:W-:-:S02]  /*5160*/  IADD3 R140, P6, PT, R140, UR71, RZ ;  /* 0x000000478c8c7c10 */ /* 0x000fc4000ffde0ff */
[----:B------:R-:W-:Y:S01]  /*5170*/  ISETP.GE.AND P5, PT, R45, UR66, PT ;  /* 0x000000422d007c0c */ /* 0x000fe2000bfa6270 */
[----:B------:R2:W-:Y:S01]  /*5180*/  LDGSTS.E [R199+0x8000], desc[UR38][R96.64], P2 ;  /* 0x0800000060c77fae */ /* 0x0005e200091a1026 */
[----:B------:R-:W-:Y:S02]  /*5190*/  IADD3.X R141, PT, PT, R141, UR70, RZ, P6, !PT ;  /* 0x000000468d8d7c10 */ /* 0x000fe4000b7fe4ff */
[----:B------:R-:W-:Y:S01]  /*51a0*/  SEL R148, RZ, 0x4, P5 ;  /* 0x00000004ff947807 */ /* 0x000fe20002800000 */
[----:B------:R-:W-:Y:S01]  /*51b0*/  LDGSTS.E [R199+0x8008], desc[UR38][R146.64], P3 ;  /* 0x0800800092c77fae */ /* 0x000fe200099a1026 */
[----:B------:R-:W-:Y:S02]  /*51c0*/  PLOP3.LUT P6, PT, PT, PT, UP3, 0x80, 0x8 ;  /* 0x000000000008781c */ /* 0x000fe40003fcf038 */
[----:B------:R-:W-:Y:S01]  /*51d0*/  ISETP.GE.AND P1, PT, R47, UR66, PT ;  /* 0x000000422f007c0c */ /* 0x000fe2000bf26270 */
[----:B------:R-:W-:Y:S01]  /*51e0*/  LDGSTS.E [R199+0xa000], desc[UR38][R144.64], P4 ;  /* 0x0a00000090c77fae */ /* 0x000fe2000a1a1026 */
[----:B------:R-:W-:-:S02]  /*51f0*/  ISETP.GE.AND P3, PT, R48, UR66, PT ;  /* 0x0000004230007c0c */ /* 0x000fc4000bf66270 */
[----:B------:R-:W-:Y:S02]  /*5200*/  SEL R148, R148, RZ, P6 ;  /* 0x000000ff94947207 */ /* 0x000fe40003000000 */
[----:B------:R-:W-:Y:S02]  /*5210*/  IADD3 R138, P5, PT, R138, UR71, RZ ;  /* 0x000000478a8a7c10 */ /* 0x000fe4000ffbe0ff */
[----:B-1----:R-:W-:Y:S02]  /*5220*/  IADD3 R88, P6, PT, R134, UR71, RZ ;  /* 0x0000004786587c10 */ /* 0x002fe4000ffde0ff */
[----:B------:R-:W-:Y:S02]  /*5230*/  SEL R149, RZ, 0x4, P1 ;  /* 0x00000004ff957807 */ /* 0x000fe40000800000 */
[----:B------:R-:W-:Y:S02]  /*5240*/  ISETP.GE.AND P4, PT, R49, UR66, PT ;  /* 0x0000004231007c0c */ /* 0x000fe4000bf86270 */
[----:B------:R-:W-:-:S02]  /*5250*/  ISETP.GE.AND P2, PT, R12, UR66, PT ;  /* 0x000000420c007c0c */ /* 0x000fc4000bf46270 */
[----:B------:R-:W-:Y:S02]  /*5260*/  PLOP3.LUT P1, PT, PT, PT, UP3, 0x80, 0x8 ;  /* 0x000000000008781c */ /* 0x000fe40003f2f038 */
[----:B------:R-:W-:Y:S02]  /*5270*/  SEL R134, RZ, 0x4, P3 ;  /* 0x00000004ff867807 */ /* 0x000fe40001800000 */
[----:B------:R-:W-:Y:S02]  /*5280*/  PLOP3.LUT P3, PT, PT, PT, UP3, 0x80, 0x8 ;  /* 0x000000000008781c */ /* 0x000fe40003f6f038 */
[----:B------:R-:W-:Y:S02]  /*5290*/  IADD3.X R139, PT, PT, R139, UR70, RZ, P5, !PT ;  /* 0x000000468b8b7c10 */ /* 0x000fe4000affe4ff */
[----:B------:R-:W-:Y:S02]  /*52a0*/  IADD3.X R89, PT, PT, R135, UR70, RZ, P6, !PT ;  /* 0x0000004687597c10 */ /* 0x000fe4000b7fe4ff */
[----:B------:R-:W-:-:S02]  /*52b0*/  IADD3 R136, P5, PT, R136, UR71, RZ ;  /* 0x0000004788887c10 */ /* 0x000fc4000ffbe0ff */
[----:B------:R-:W-:Y:S02]  /*52c0*/  SEL R135, RZ, 0x4, P4 ;  /* 0x00000004ff877807 */ /* 0x000fe40002000000 */
[----:B------:R-:W-:Y:S02]  /*52d0*/  PLOP3.LUT P6, PT, PT, PT, UP3, 0x80, 0x8 ;  /* 0x000000000008781c */ /* 0x000fe40003fcf038 */
[----:B--2---:R-:W-:Y:S02]  /*52e0*/  SEL R96, RZ, 0x4, P2 ;  /* 0x00000004ff607807 */ /* 0x004fe40001000000 */
[----:B------:R-:W-:Y:S02]  /*52f0*/  SEL R149, R149, RZ, P1 ;  /* 0x000000ff95957207 */ /* 0x000fe40000800000 */
[----:B------:R-:W-:Y:S02]  /*5300*/  ISETP.GE.AND P4, PT, R50, UR66, PT ;  /* 0x0000004232007c0c */ /* 0x000fe4000bf86270 */
[----:B------:R-:W-:-:S02]  /*5310*/  SEL R134, R134, RZ, P3 ;  /* 0x000000ff86867207 */ /* 0x000fc40001800000 */
[----:B------:R-:W-:Y:S02]  /*5320*/  ISETP.NE.U32.AND P1, PT, R148, RZ, PT ;  /* 0x000000ff9400720c */ /* 0x000fe40003f25070 */
[----:B------:R-:W-:Y:S02]  /*5330*/  IADD3.X R137, PT, PT, R137, UR70, RZ, P5, !PT ;  /* 0x0000004689897c10 */ /* 0x000fe4000affe4ff */
[----:B------:R-:W-:Y:S02]  /*5340*/  SEL R97, R96, RZ, P6 ;  /* 0x000000ff60617207 */ /* 0x000fe40003000000 */
[----:B------:R-:W-:Y:S02]  /*5350*/  ISETP.NE.U32.AND P5, PT, R149, RZ, PT ;  /* 0x000000ff9500720c */ /* 0x000fe40003fa5070 */
[----:B------:R-:W-:Y:S02]  /*5360*/  SEL R96, RZ, 0x4, P4 ;  /* 0x00000004ff607807 */ /* 0x000fe40002000000 */
[----:B------:R-:W-:-:S02]  /*5370*/  ISETP.NE.U32.AND P4, PT, R134, RZ, PT ;  /* 0x000000ff8600720c */ /* 0x000fc40003f85070 */
[----:B------:R-:W-:Y:S01]  /*5380*/  PLOP3.LUT P2, PT, PT, PT, UP3, 0x80, 0x8 ;  /* 0x000000000008781c */ /* 0x000fe20003f4f038 */
[----:B------:R-:W-:Y:S01]  /*5390*/  LDGSTS.E [R199+0xa008], desc[UR38][R142.64], P1 ;  /* 0x0a0080008ec77fae */ /* 0x000fe200089a1026 */
[----:B------:R-:W-:Y:S02]  /*53a0*/  PLOP3.LUT P3, PT, PT, PT, UP3, 0x80, 0x8 ;  /* 0x000000000008781c */ /* 0x000fe40003f6f038 */
[----:B------:R-:W-:Y:S02]  /*53b0*/  SEL R135, R135, RZ, P2 ;  /* 0x000000ff87877207 */ /* 0x000fe40001000000 */
[----:B------:R-:W-:Y:S01]  /*53c0*/  ISETP.NE.U32.AND P2, PT, R97, RZ, PT ;  /* 0x000000ff6100720c */ /* 0x000fe20003f45070 */
[----:B------:R-:W-:Y:S01]  /*53d0*/  LDGSTS.E [R201+0x8000], desc[UR38][R140.64], P5 ;  /* 0x080000008cc97fae */ /* 0x000fe2000a9a1026 */
[----:B------:R-:W-:Y:S02]  /*53e0*/  IADD3 R130, P5, PT, R130, UR71, RZ ;  /* 0x0000004782827c10 */ /* 0x000fe4000ffbe0ff */
[----:B------:R-:W-:Y:S01]  /*53f0*/  SEL R97, R96, RZ, P3 ;  /* 0x000000ff60617207 */ /* 0x000fe20001800000 */
[----:B------:R-:W-:Y:S01]  /*5400*/  LDGSTS.E [R201+0x8008], desc[UR38][R138.64], P4 ;  /* 0x080080008ac97fae */ /* 0x000fe2000a1a1026 */
[----:B------:R-:W-:-:S02]  /*5410*/  IADD3 R128, P4, PT, R128, UR71, RZ ;  /* 0x0000004780807c10 */ /* 0x000fc4000ff9e0ff */
[----:B------:R-:W-:Y:S02]  /*5420*/  IADD3 R96, P6, PT, R132, UR71, RZ ;  /* 0x0000004784607c10 */ /* 0x000fe4000ffde0ff */
[----:B------:R-:W-:Y:S02]  /*5430*/  IADD3.X R129, PT, PT, R129, UR70, RZ, P4, !PT ;  /* 0x0000004681817c10 */ /* 0x000fe4000a7fe4ff */
[----:B------:R-:W-:Y:S02]  /*5440*/  IADD3.X R131, PT, PT, R131, UR70, RZ, P5, !PT ;  /* 0x0000004683837c10 */ /* 0x000fe4000affe4ff */
[----:B------:R-:W-:Y:S02]  /*5450*/  IADD3 R126, P4, PT, R126, UR71, RZ ;  /* 0x000000477e7e7c10 */ /* 0x000fe4000ff9e0ff */
[----:B------:R-:W-:Y:S02]  /*5460*/  ISETP.GE.AND P5, PT, R53, UR66, PT ;  /* 0x0000004235007c0c */ /* 0x000fe4000bfa6270 */
[----:B------:R-:W-:-:S02]  /*5470*/  ISETP.NE.U32.AND P1, PT, R135, RZ, PT ;  /* 0x000000ff8700720c */ /* 0x000fc40003f25070 */
[----:B------:R-:W-:Y:S02]  /*5480*/  ISETP.NE.U32.AND P3, PT, R97, RZ, PT ;  /* 0x000000ff6100720c */ /* 0x000fe40003f65070 */
[----:B------:R-:W-:Y:S02]  /*5490*/  IADD3.X R97, PT, PT, R133, UR70, RZ, P6, !PT ;  /* 0x0000004685617c10 */ /* 0x000fe4000b7fe4ff */
[----:B------:R-:W-:Y:S02]  /*54a0*/  ISETP.GE.AND P6, PT, R52, UR66, PT ;  /* 0x0000004234007c0c */ /* 0x000fe4000bfc6270 */
[----:B------:R-:W-:Y:S02]  /*54b0*/  IADD3.X R127, PT, PT, R127, UR70, RZ, P4, !PT ;  /* 0x000000467f7f7c10 */ /* 0x000fe4000a7fe4ff */
[----:B------:R-:W-:Y:S02]  /*54c0*/  SEL R133, RZ, 0x4, P5 ;  /* 0x00000004ff857807 */ /* 0x000fe40002800000 */
[----:B------:R-:W-:Y:S01]  /*54d0*/  PLOP3.LUT P4, PT, PT, PT, UP3, 0x80, 0x8 ;  /* 0x000000000008781c */ /* 0x000fe20003f8f038 */
[----:B------:R-:W-:Y:S01]  /*54e0*/  LDGSTS.E [R201+0xa000], desc[UR38][R136.64], P1 ;  /* 0x0a00000088c97fae */ /* 0x000fe200089a1026 */
[----:B------:R-:W-:-:S02]  /*54f0*/  SEL R132, RZ, 0x4, P6 ;  /* 0x00000004ff847807 */ /* 0x000fc40003000000 */
[----:B------:R-:W-:Y:S01]  /*5500*/  PLOP3.LUT P6, PT, PT, PT, UP3, 0x80, 0x8 ;  /* 0x000000000008781c */ /* 0x000fe20003fcf038 */
[----:B------:R1:W-:Y:S01]  /*5510*/  LDGSTS.E [R201+0xa008], desc[UR38][R88.64], P3 ;  /* 0x0a00800058c97fae */ /* 0x0003e200099a1026 */
[----:B------:R-:W-:Y:S02]  /*5520*/  SEL R133, R133, RZ, P4 ;  /* 0x000000ff85857207 */ /* 0x000fe40002000000 */
[----:B------:R-:W-:Y:S02]  /*5530*/  IADD3 R90, P4, PT, R90, UR71, RZ ;  /* 0x000000475a5a7c10 */ /* 0x000fe4000ff9e0ff */
[----:B------:R-:W-:Y:S02]  /*5540*/  IADD3 R124, P5, PT, R124, UR71, RZ ;  /* 0x000000477c7c7c10 */ /* 0x000fe4000ffbe0ff */
[----:B------:R-:W-:Y:S02]  /*5550*/  SEL R132, R132, RZ, P6 ;  /* 0x000000ff84847207 */ /* 0x000fe40003000000 */
[----:B------:R-:W-:-:S02]  /*5560*/  IADD3 R98, P6, PT, R98, UR71, RZ ;  /* 0x0000004762627c10 */ /* 0x000fc4000ffde0ff */
[----:B------:R-:W-:Y:S02]  /*5570*/  IADD3.X R91, PT, PT, R91, UR70, RZ, P4, !PT ;  /* 0x000000465b5b7c10 */ /* 0x000fe4000a7fe4ff */
[----:B------:R-:W-:Y:S02]  /*5580*/  ISETP.GE.AND P4, PT, R55, UR66, PT ;  /* 0x0000004237007c0c */ /* 0x000fe4000bf86270 */
[----:B------:R-:W-:Y:S02]  /*5590*/  IADD3.X R125, PT, PT, R125, UR70, RZ, P5, !PT ;  /* 0x000000467d7d7c10 */ /* 0x000fe4000affe4ff */
[----:B------:R-:W-:Y:S02]  /*55a0*/  ISETP.GE.AND P1, PT, R54, UR66, PT ;  /* 0x0000004236007c0c */ /* 0x000fe4000bf26270 */
[----:B------:R-:W-:Y:S02]  /*55b0*/  ISETP.NE.U32.AND P5, PT, R132, RZ, PT ;  /* 0x000000ff8400720c */ /* 0x000fe40003fa5070 */
[----:B------:R-:W-:-:S02]  /*55c0*/  IADD3.X R99, PT, PT, R99, UR70, RZ, P6, !PT ;  /* 0x0000004663637c10 */ /* 0x000fc4000b7fe4ff */
[----:B------:R-:W-:Y:S02]  /*55d0*/  IADD3 R132, P3, PT, R168, UR71, RZ ;  /* 0x00000047a8847c10 */ /* 0x000fe4000ff7e0ff */
[----:B------:R-:W-:Y:S02]  /*55e0*/  ISETP.NE.U32.AND P6, PT, R133, RZ, PT ;  /* 0x000000ff8500720c */ /* 0x000fe40003fc5070 */
[----:B------:R-:W-:Y:S02]  /*55f0*/  SEL R135, RZ, 0x4, P4 ;  /* 0x00000004ff877807 */ /* 0x000fe40002000000 */
[----:B------:R-:W-:Y:S02]  /*5600*/  SEL R134, RZ, 0x4, P1 ;  /* 0x00000004ff867807 */ /* 0x000fe40000800000 */
[----:B------:R-:W-:Y:S01]  /*5610*/  PLOP3.LUT P4, PT, PT, PT, UP3, 0x80, 0x8 ;  /* 0x000000000008781c */ /* 0x000fe20003f8f038 */
[----:B------:R2:W-:Y:S01]  /*5620*/  LDGSTS.E [R203+0x8000], desc[UR38][R96.64], P5 ;  /* 0x0800000060cb7fae */ /* 0x0005e2000a9a1026 */
[----:B------:R-:W-:-:S02]  /*5630*/  IADD3 R122, P1, PT, R122, UR73, RZ ;  /* 0x000000497a7a7c10 */ /* 0x000fc4000ff3e0ff */
[----:B------:R-:W-:Y:S02]  /*5640*/  IADD3.X R133, PT, PT, R169, UR70, RZ, P3, !PT ;  /* 0x00000046a9857c10 */ /* 0x000fe40009ffe4ff */
[----:B------:R-:W-:Y:S01]  /*5650*/  PLOP3.LUT P3, PT, PT, PT, UP3, 0x80, 0x8 ;  /* 0x000000000008781c */ /* 0x000fe20003f6f038 */
[----:B------:R3:W-:Y:S01]  /*5660*/  LDGSTS.E [R203+0x8008], desc[UR38][R130.64], P6 ;  /* 0x0800800082cb7fae */ /* 0x0007e2000b1a1026 */
[----:B------:R-:W-:Y:S02]  /*5670*/  SEL R134, R134, RZ, P4 ;  /* 0x000000ff86867207 */ /* 0x000fe40002000000 */
[----:B------:R-:W-:Y:S02]  /*5680*/  IADD3.X R123, PT, PT, R123, UR75, RZ, P1, !PT ;  /* 0x0000004b7b7b7c10 */ /* 0x000fe40008ffe4ff */
[----:B------:R-:W-:Y:S02]  /*5690*/  IADD3 R106, P4, PT, R106, UR73, RZ ;  /* 0x000000496a6a7c10 */ /* 0x000fe4000ff9e0ff */
[----:B-1----:R-:W-:-:S02]  /*56a0*/  IADD3 R88, P1, PT, R114, UR73, RZ ;  /* 0x0000004972587c10 */ /* 0x002fc4000ff3e0ff */
[----:B------:R-:W-:Y:S02]  /*56b0*/  SEL R135, R135, RZ, P3 ;  /* 0x000000ff87877207 */ /* 0x000fe40001800000 */
[----:B------:R-:W-:Y:S02]  /*56c0*/  ISETP.NE.U32.AND P3, PT, R134, RZ, PT ;  /* 0x000000ff8600720c */ /* 0x000fe40003f65070 */
[----:B------:R-:W-:Y:S02]  /*56d0*/  IADD3.X R107, PT, PT, R107, UR75, RZ, P4, !PT ;  /* 0x0000004b6b6b7c10 */ /* 0x000fe4000a7fe4ff */
[----:B------:R-:W-:Y:S02]  /*56e0*/  IADD3.X R89, PT, PT, R115, UR75, RZ, P1, !PT ;  /* 0x0000004b73597c10 */ /* 0x000fe40008ffe4ff */
[----:B------:R-:W-:Y:S02]  /*56f0*/  IADD3 R94, P4, PT, R94, UR73, RZ ;  /* 0x000000495e5e7c10 */ /* 0x000fe4000ff9e0ff */
[----:B------:R-:W-:-:S02]  /*5700*/  ISETP.NE.U32.AND P1, PT, R135, RZ, PT ;  /* 0x000000ff8700720c */ /* 0x000fc40003f25070 */
[----:B------:R-:W-:Y:S02]  /*5710*/  IADD3 R114, P6, PT, R120, UR73, RZ ;  /* 0x0000004978727c10 */ /* 0x000fe4000ffde0ff */
[----:B------:R-:W-:Y:S01]  /*5720*/  ISETP.GE.AND P5, PT, R57, UR66, PT ;  /* 0x0000004239007c0c */ /* 0x000fe2000bfa6270 */
[----:B------:R3:W-:Y:S01]  /*5730*/  LDGSTS.E [R203+0xa000], desc[UR38][R128.64], P3 ;  /* 0x0a00000080cb7fae */ /* 0x0007e200099a1026 */
[----:B------:R-:W-:Y:S02]  /*5740*/  IADD3.X R95, PT, PT, R95, UR75, RZ, P4, !PT ;  /* 0x0000004b5f5f7c10 */ /* 0x000fe4000a7fe4ff */
[----:B------:R-:W-:Y:S02]  /*5750*/  ISETP.GE.AND P4, PT, R59, UR66, PT ;  /* 0x000000423b007c0c */ /* 0x000fe4000bf86270 */
[----:B------:R-:W-:Y:S02]  /*5760*/  IADD3.X R115, PT, PT, R121, UR75, RZ, P6, !PT ;  /* 0x0000004b79737c10 */ /* 0x000fe4000b7fe4ff */
[----:B------:R-:W-:Y:S01]  /*5770*/  SEL R120, RZ, 0x4, P5 ;  /* 0x00000004ff787807 */ /* 0x000fe20002800000 */
[----:B------:R3:W-:Y:S01]  /*5780*/  LDGSTS.E [R203+0xa008], desc[UR38][R126.64], P1 ;  /* 0x0a0080007ecb7fae */ /* 0x0007e200089a1026 */
[----:B------:R-:W-:-:S02]  /*5790*/  IADD3 R112, P5, PT, R112, UR73, RZ ;  /* 0x0000004970707c10 */ /* 0x000fc4000ffbe0ff */
[----:B--2---:R-:W-:Y:S02]  /*57a0*/  IADD3 R96, P6, PT, R104, UR73, RZ ;  /* 0x0000004968607c10 */ /* 0x004fe4000ffde0ff */
[----:B------:R-:W-:Y:S02]  /*57b0*/  SEL R121, RZ, 0x4, P4 ;  /* 0x00000004ff797807 */ /* 0x000fe40002000000 */
[----:B------:R-:W-:Y:S02]  /*57c0*/  PLOP3.LUT P4, PT, PT, PT, UP3, 0x80, 0x8 ;  /* 0x000000000008781c */ /* 0x000fe40003f8f038 */
[----:B------:R-:W-:Y:S02]  /*57d0*/  IADD3.X R113, PT, PT, R113, UR75, RZ, P5, !PT ;  /* 0x0000004b71717c10 */ /* 0x000fe4000affe4ff */
[----:B------:R-:W-:Y:S02]  /*57e0*/  IADD3.X R97, PT, PT, R105, UR75, RZ, P6, !PT ;  /* 0x0000004b69617c10 */ /* 0x000fe4000b7fe4ff */
[----:B------:R-:W-:-:S02]  /*57f0*/  PLOP3.LUT P5, PT, PT, PT, UP3, 0x80, 0x8 ;  /* 0x000000000008781c */ /* 0x000fc40003faf038 */
[----:B------:R-:W-:Y:S02]  /*5800*/  IADD3 R104, P6, PT, R118, UR73, RZ ;  /* 0x0000004976687c10 */ /* 0x000fe4000ffde0ff */
[----:B------:R-:W-:Y:S02]  /*5810*/  IADD3 R110, P3, PT, R110, UR73, RZ ;  /* 0x000000496e6e7c10 */ /* 0x000fe4000ff7e0ff */
[----:B------:R-:W-:Y:S02]  /*5820*/  SEL R120, R120, RZ, P4 ;  /* 0x000000ff78787207 */ /* 0x000fe40002000000 */
[----:B------:R-:W-:Y:S02]  /*5830*/  ISETP.GE.AND P1, PT, R14, UR66, PT ;  /* 0x000000420e007c0c */ /* 0x000fe4000bf26270 */
[----:B------:R-:W-:Y:S02]  /*5840*/  IADD3 R92, P4, PT, R92, UR73, RZ ;  /* 0x000000495c5c7c10 */ /* 0x000fe4000ff9e0ff */
[----:B------:R-:W-:-:S02]  /*5850*/  SEL R121, R121, RZ, P5 ;  /* 0x000000ff79797207 */ /* 0x000fc40002800000 */
[----:B------:R-:W-:Y:S02]  /*5860*/  IADD3.X R105, PT, PT, R119, UR75, RZ, P6, !PT ;  /* 0x0000004b77697c10 */ /* 0x000fe4000b7fe4ff */
[----:B------:R-:W-:Y:S02]  /*5870*/  IADD3.X R111, PT, PT, R111, UR75, RZ, P3, !PT ;  /* 0x0000004b6f6f7c10 */ /* 0x000fe40009ffe4ff */
[----:B------:R-:W-:Y:S02]  /*5880*/  ISETP.NE.U32.AND P5, PT, R120, RZ, PT ;  /* 0x000000ff7800720c */ /* 0x000fe40003fa5070 */
[----:B------:R-:W-:Y:S02]  /*5890*/  IADD3 R102, P6, PT, R102, UR73, RZ ;  /* 0x0000004966667c10 */ /* 0x000fe4000ffde0ff */
[----:B------:R-:W-:Y:S02]  /*58a0*/  ISETP.GE.AND P3, PT, R6, UR66, PT ;  /* 0x0000004206007c0c */ /* 0x000fe4000bf66270 */
[----:B------:R-:W-:-:S02]  /*58b0*/  SEL R120, RZ, 0x4, P1 ;  /* 0x00000004ff787807 */ /* 0x000fc40000800000 */
[----:B------:R-:W-:Y:S02]  /*58c0*/  IADD3.X R93, PT, PT, R93, UR75, RZ, P4, !PT ;  /* 0x0000004b5d5d7c10 */ /* 0x000fe4000a7fe4ff */
[----:B------:R-:W-:Y:S02]  /*58d0*/  IADD3 R118, P1, PT, R180, UR73, RZ ;  /* 0x00000049b4767c10 */ /* 0x000fe4000ff3e0ff */
[----:B------:R-:W-:Y:S01]  /*58e0*/  ISETP.NE.U32.AND P4, PT, R121, RZ, PT ;  /* 0x000000ff7900720c */ /* 0x000fe20003f85070 */
[----:B------:R3:W-:Y:S01]  /*58f0*/  LDGSTS.E [R205+0x8000], desc[UR38][R124.64], P5 ;  /* 0x080000007ccd7fae */ /* 0x0007e2000a9a1026 */
[----:B------:R-:W-:Y:S02]  /*5900*/  IADD3.X R103, PT, PT, R103, UR75, RZ, P6, !PT ;  /* 0x0000004b67677c10 */ /* 0x000fe4000b7fe4ff */
[----:B------:R-:W-:Y:S01]  /*5910*/  SEL R121, RZ, 0x4, P3 ;  /* 0x00000004ff797807 */ /* 0x000fe20001800000 */
[----:B------:R3:W-:Y:S01]  /*5920*/  LDGSTS.E [R205+0x8008], desc[UR38][R98.64], P2 ;  /* 0x0800800062cd7fae */ /* 0x0007e200091a1026 */
[----:B------:R-:W-:-:S02]  /*5930*/  IADD3 R116, P6, PT, R116, UR73, RZ ;  /* 0x0000004974747c10 */ /* 0x000fc4000ffde0ff */
[----:B------:R-:W-:Y:S02]  /*5940*/  PLOP3.LUT P3, PT, PT, PT, UP3, 0x80, 0x8 ;  /* 0x000000000008781c */ /* 0x000fe40003f6f038 */
[----:B------:R-:W-:Y:S02]  /*5950*/  IADD3.X R119, PT, PT, R181, UR75, RZ, P1, !PT ;  /* 0x0000004bb5777c10 */ /* 0x000fe40008ffe4ff */
[----:B------:R-:W-:Y:S01]  /*5960*/  PLOP3.LUT P1, PT, PT, PT, UP3, 0x80, 0x8 ;  /* 0x000000000008781c */ /* 0x000fe20003f2f038 */
[----:B------:R3:W-:Y:S01]  /*5970*/  LDGSTS.E [R205+0xa000], desc[UR38][R90.64], P4 ;  /* 0x0a0000005acd7fae */ /* 0x0007e2000a1a1026 */
[----:B------:R-:W-:Y:S01]  /*5980*/  IADD3.X R117, PT, PT, R117, UR75, RZ, P6, !PT ;  /* 0x0000004b75757c10 */ /* 0x000fe2000b7fe4ff */
[----:B------:R-:W-:Y:S01]  /*5990*/  UISETP.GE.AND UP3, UPT, UR12, 0x80, UPT ;  /* 0x000000800c00788c */ /* 0x000fe2000bf66270 */
[----:B------:R-:W-:Y:S02]  /*59a0*/  SEL R120, R120, RZ, P3 ;  /* 0x000000ff78787207 */ /* 0x000fe40001800000 */
[----:B------:R-:W-:-:S02]  /*59b0*/  IADD3 R100, P6, PT, R100, UR73, RZ ;  /* 0x0000004964647c10 */ /* 0x000fc4000ffde0ff */
[----:B------:R-:W-:Y:S02]  /*59c0*/  SEL R121, R121, RZ, P1 ;  /* 0x000000ff79797207 */ /* 0x000fe40000800000 */
[----:B------:R-:W-:Y:S02]  /*59d0*/  ISETP.NE.U32.AND P1, PT, R120, RZ, PT ;  /* 0x000000ff7800720c */ /* 0x000fe40003f25070 */
[----:B------:R-:W-:Y:S02]  /*59e0*/  IADD3.X R101, PT, PT, R101, UR75, RZ, P6, !PT ;  /* 0x0000004b65657c10 */ /* 0x000fe4000b7fe4ff */
[----:B------:R-:W-:Y:S02]  /*59f0*/  ISETP.NE.U32.AND P6, PT, R121, RZ, PT ;  /* 0x000000ff7900720c */ /* 0x000fe40003fc5070 */
[----:B------:R-:W-:-:S04]  /*5a00*/  IADD3 R108, P3, PT, R108, UR73, RZ ;  /* 0x000000496c6c7c10 */ /* 0x000fc8000ff7e0ff */
[----:B------:R-:W-:Y:S02]  /*5a10*/  IADD3.X R109, PT, PT, R109, UR75, RZ, P3, !PT ;  /* 0x0000004b6d6d7c10 */ /* 0x000fe40009ffe4ff */
[----:B------:R-:W-:Y:S01]  /*5a20*/  IADD3 R120, P3, PT, R170, UR73, RZ ;  /* 0x00000049aa787c10 */ /* 0x000fe2000ff7e0ff */
[----:B------:R3:W-:Y:S03]  /*5a30*/  LDGSTS.E [R205+0xa008], desc[UR38][R132.64], P1 ;  /* 0x0a00800084cd7fae */ /* 0x0007e600089a1026 */
[----:B------:R-:W-:Y:S01]  /*5a40*/  IADD3.X R121, PT, PT, R171, UR75, RZ, P3, !PT ;  /* 0x0000004bab797c10 */ /* 0x000fe20009ffe4ff */
[----:B------:R-:W0:Y:S04]  /*5a50*/  LDGDEPBAR ;  /* 0x00000000000079af */ /* 0x000e280000000000 */
[----:B------:R3:W-:Y:S04]  /*5a60*/  LDGSTS.E [R207+0x10000], desc[UR38][R122.64], P6 ;  /* 0x100000007acf7fae */ /* 0x0007e8000b1a1026 */
        /* <DEDUP_REMOVED lines=15> */
[----:B------:R-:W0:Y:S01]  /*5b60*/  LDGDEPBAR ;  /* 0x00000000000079af */ /* 0x000e220000000000 */
[----:B------:R-:W-:Y:S05]  /*5b70*/  BRA.U !UP3, `(.L_x_7) ;  /* 0x000000290b5c7547 */ /* 0x000fea000b800000 */
[----:B---3--:R-:W-:Y:S01]  /*5b80*/  SHF.R.S32.HI R89, RZ, 0x1f, R65 ;  /* 0x0000001fff597819 */ /* 0x008fe20000011441 */
[----:B------:R-:W1:Y:S01]  /*5b90*/  LDCU.128 UR4, c[0x0][0x380] ;  /* 0x00007000ff0477ac */ /* 0x000e620008000c00 */
[C---:B------:R-:W-:Y:S01]  /*5ba0*/  IADD3 R182, P2, PT, R65.reuse, R192, RZ ;  /* 0x000000c041b67210 */ /* 0x040fe20007f5e0ff */
[----:B------:R-:W-:Y:S01]  /*5bb0*/  IMAD R91, R54, UR16, RZ ;  /* 0x00000010365b7c24 */ /* 0x000fe2000f8e02ff */
[C---:B------:R-:W-:Y:S01]  /*5bc0*/  IADD3 R180, P3, PT, R65.reuse, R190, RZ ;  /* 0x000000be41b47210 */ /* 0x040fe20007f7e0ff */
[----:B------:R-:W-:Y:S01]  /*5bd0*/  IMAD R93, R50, UR16, RZ ;  /* 0x00000010325d7c24 */ /* 0x000fe2000f8e02ff */
[----:B------:R-:W-:Y:S01]  /*5be0*/  IADD3 R178, P4, PT, R65, R188, RZ ;  /* 0x000000bc41b27210 */ /* 0x000fe20007f9e0ff */
[----:B------:R-:W-:Y:S01]  /*5bf0*/  IMAD R95, R49, UR16, RZ ;  /* 0x00000010315f7c24 */ /* 0x000fe2000f8e02ff */
[----:B------:R-:W-:Y:S01]  /*5c00*/  IADD3 R176, P5, PT, R65, R186, RZ ;  /* 0x000000ba41b07210 */ /* 0x000fe20007fbe0ff */
[----:B------:R-:W-:Y:S01]  /*5c10*/  IMAD R97, R45, UR16, RZ ;  /* 0x000000102d617c24 */ /* 0x000fe2000f8e02ff */
[-C--:B------:R-:W-:Y:S01]  /*5c20*/  LEA.HI.X.SX32 R211, R192, R89.reuse, 0x1, P2 ;  /* 0x00000059c0d37211 */ /* 0x080fe200010f0eff */
[----:B------:R-:W-:Y:S01]  /*5c30*/  IMAD R99, R44, UR16, RZ ;  /* 0x000000102c637c24 */ /* 0x000fe2000f8e02ff */
[-C--:B------:R-:W-:Y:S01]  /*5c40*/  LEA.HI.X.SX32 R209, R190, R89.reuse, 0x1, P3 ;  /* 0x00000059bed17211 */ /* 0x080fe200018f0eff */
[----:B------:R-:W-:Y:S01]  /*5c50*/  IMAD R101, R40, UR16, RZ ;  /* 0x0000001028657c24 */ /* 0x000fe2000f8e02ff */
[-C--:B------:R-:W-:Y:S01]  /*5c60*/  LEA.HI.X.SX32 R207, R188, R89.reuse, 0x1, P4 ;  /* 0x00000059bccf7211 */ /* 0x080fe200020f0eff */
[----:B------:R-:W-:Y:S01]  /*5c70*/  IMAD R103, R37, UR16, RZ ;  /* 0x0000001025677c24 */ /* 0x000fe2000f8e02ff */
[-C--:B------:R-:W-:Y:S01]  /*5c80*/  LEA.HI.X.SX32 R205, R186, R89.reuse, 0x1, P5 ;  /* 0x00000059bacd7211 */ /* 0x080fe200028f0eff */
[----:B------:R-:W-:Y:S01]  /*5c90*/  IMAD R105, R36, UR16, RZ ;  /* 0x0000001024697c24 */ /* 0x000fe2000f8e02ff */
[C---:B------:R-:W-:Y:S01]  /*5ca0*/  IADD3 R136, P1, PT, R65.reuse, R86, RZ ;  /* 0x0000005641887210 */ /* 0x040fe20007f3e0ff */
[----:B------:R-:W-:Y:S01]  /*5cb0*/  IMAD R107, R18, UR16, RZ ;  /* 0x00000010126b7c24 */ /* 0x000fe2000f8e02ff */
[----:B------:R-:W-:Y:S01]  /*5cc0*/  IADD3 R134, P2, PT, R65, R84, RZ ;  /* 0x0000005441867210 */ /* 0x000fe20007f5e0ff */
[----:B------:R-:W-:Y:S01]  /*5cd0*/  IMAD R109, R17, UR16, RZ ;  /* 0x00000010116d7c24 */ /* 0x000fe2000f8e02ff */
[C---:B------:R-:W-:Y:S01]  /*5ce0*/  IADD3 R132, P3, PT, R65.reuse, R82, RZ ;  /* 0x0000005241847210 */ /* 0x040fe20007f7e0ff */
[----:B------:R-:W-:Y:S01]  /*5cf0*/  IMAD R111, R10, UR16, RZ ;  /* 0x000000100a6f7c24 */ /* 0x000fe2000f8e02ff */
[C---:B------:R-:W-:Y:S01]  /*5d00*/  IADD3 R128, P4, PT, R65.reuse, R80, RZ ;  /* 0x0000005041807210 */ /* 0x040fe20007f9e0ff */
[----:B-1----:R-:W-:Y:S01]  /*5d10*/  UIMAD.WIDE.U32 UR8, UR15, 0xc, UR6 ;  /* 0x0000000c0f0878a5 */ /* 0x002fe2000f8e0006 */
[----:B------:R-:W-:Y:S01]  /*5d20*/  IADD3 R126, P5, PT, R65, R78, RZ ;  /* 0x0000004e417e7210 */ /* 0x000fe20007fbe0ff */
[----:B------:R-:W-:Y:S01]  /*5d30*/  USHF.R.S32.HI UR7, URZ, 0x1f, UR12 ;  /* 0x0000001fff077899 */ /* 0x000fe2000801140c */
        /* <DEDUP_REMOVED lines=11> */
[----:B------:R-:W-:Y:S01]  /*5df0*/  ULEA.HI UR7, UR7, UR12, URZ, 0x6 ;  /* 0x0000000c07077291 */ /* 0x000fe2000f8f30ff */
[C---:B------:R-:W-:Y:S01]  /*5e00*/  IADD3 R90, P2, PT, R65.reuse, R72, RZ ;  /* 0x00000048415a7210 */ /* 0x040fe20007f5e0ff */
[----:B------:R-:W-:Y:S01]  /*5e10*/  UIMAD.WIDE.U32 UR14, UR14, 0xc, UR4 ;  /* 0x0000000c0e0e78a5 */ /* 0x000fe2000f8e0004 */
[C---:B------:R-:W-:Y:S01]  /*5e20*/  IADD3 R92, P3, PT, R65.reuse, R70, RZ ;  /* 0x00000046415c7210 */ /* 0x040fe20007f7e0ff */
[----:B------:R-:W-:Y:S01]  /*5e30*/  USHF.R.S32.HI UR7, URZ, 0x6, UR7 ;  /* 0x00000006ff077899 */ /* 0x000fe20008011407 */
[C---:B------:R-:W-:Y:S01]  /*5e40*/  IADD3 R94, P4, PT, R65.reuse, R68, RZ ;  /* 0x00000044415e7210 */ /* 0x040fe20007f9e0ff */
[----:B------:R-:W-:Y:S01]  /*5e50*/  UIMAD UR10, UR10, 0xc, URZ ;  /* 0x0000000c0a0a78a4 */ /* 0x000fe2000f8e02ff */
[C---:B------:R-:W-:Y:S01]  /*5e60*/  IADD3 R96, P5, PT, R65.reuse, R66, RZ ;  /* 0x0000004241607210 */ /* 0x040fe20007fbe0ff */
[----:B------:R-:W-:Y:S01]  /*5e70*/  UISETP.LT.AND UP3, UPT, UR7, 0x2, UPT ;  /* 0x000000020700788c */ /* 0x000fe2000bf61270 */
[C---:B------:R-:W-:Y:S01]  /*5e80*/  IADD3 R174, P6, PT, R65.reuse, R184, RZ ;  /* 0x000000b841ae7210 */ /* 0x040fe20007fde0ff */
[----:B------:R-:W-:Y:S01]  /*5e90*/  UIMAD UR13, UR13, 0xc, URZ ;  /* 0x0000000c0d0d78a4 */ /* 0x000fe2000f8e02ff */
[-C--:B------:R-:W-:Y:S01]  /*5ea0*/  LEA.HI.X.SX32 R183, R74, R89.reuse, 0x1, P1 ;  /* 0x000000594ab77211 */ /* 0x080fe200008f0eff */
[----:B------:R-:W-:Y:S01]  /*5eb0*/  USEL UR69, UR7, 0x2, !UP3 ;  /* 0x0000000207457887 */ /* 0x000fe2000d800000 */
[-C--:B------:R-:W-:Y:S01]  /*5ec0*/  LEA.HI.X.SX32 R181, R72, R89.reuse, 0x1, P2 ;  /* 0x0000005948b57211 */ /* 0x080fe200010f0eff */
[----:B------:R-:W-:Y:S01]  /*5ed0*/  IMAD.MOV.U32 R122, RZ, RZ, RZ ;  /* 0x000000ffff7a7224 */ /* 0x000fe200078e00ff */
[-C--:B------:R-:W-:Y:S01]  /*5ee0*/  LEA.HI.X.SX32 R179, R70, R89.reuse, 0x1, P3 ;  /* 0x0000005946b37211 */ /* 0x080fe200018f0eff */
[----:B------:R-:W-:Y:S01]  /*5ef0*/  IMAD.SHL.U32 R70, R178, 0x4, RZ ;  /* 0x00000004b2467824 */ /* 0x000fe200078e00ff */
[-C--:B------:R-:W-:Y:S01]  /*5f00*/  LEA.HI.X.SX32 R177, R68, R89.reuse, 0x1, P4 ;  /* 0x0000005944b17211 */ /* 0x080fe200020f0eff */
[----:B------:R-:W-:Y:S01]  /*5f10*/  IMAD.SHL.U32 R68, R180, 0x4, RZ ;  /* 0x00000004b4447824 */ /* 0x000fe200078e00ff */
[-C--:B------:R-:W-:Y:S01]  /*5f20*/  LEA.HI.X.SX32 R175, R66, R89.reuse, 0x1, P5 ;  /* 0x0000005942af7211 */ /* 0x080fe200028f0eff */
[----:B------:R-:W-:Y:S01]  /*5f30*/  IMAD.SHL.U32 R72, R176, 0x4, RZ ;  /* 0x00000004b0487824 */ /* 0x000fe200078e00ff */
[----:B------:R-:W-:Y:S01]  /*5f40*/  LEA.HI.X.SX32 R203, R184, R89, 0x1, P6 ;  /* 0x00000059b8cb7211 */ /* 0x000fe200030f0eff */
[----:B------:R-:W-:Y:S01]  /*5f50*/  IMAD.SHL.U32 R74, R174, 0x4, RZ ;  /* 0x00000004ae4a7824 */ /* 0x000fe200078e00ff */
[----:B------:R-:W-:Y:S01]  /*5f60*/  SHF.R.S32.HI R66, RZ, 0x1f, R64 ;  /* 0x0000001fff427819 */ /* 0x000fe20000011440 */
[----:B------:R-:W-:Y:S01]  /*5f70*/  IMAD.SHL.U32 R78, R134, 0x4, RZ ;  /* 0x00000004864e7824 */ /* 0x000fe200078e00ff */
[----:B------:R-:W-:Y:S01]  /*5f80*/  IADD3 R102, P1, PT, R64, R185, RZ ;  /* 0x000000b940667210 */ /* 0x000fe20007f3e0ff */
[----:B------:R-:W-:Y:S01]  /*5f90*/  IMAD.SHL.U32 R80, R132, 0x4, RZ ;  /* 0x0000000484507824 */ /* 0x000fe200078e00ff */
[----:B------:R-:W-:Y:S01]  /*5fa0*/  IADD3 R104, P4, PT, R64, R67, RZ ;  /* 0x0000004340687210 */ /* 0x000fe20007f9e0ff */
[----:B------:R-:W-:Y:S01]  /*5fb0*/  IMAD.SHL.U32 R82, R128, 0x4, RZ ;  /* 0x0000000480527824 */ /* 0x000fe200078e00ff */
[----:B------:R-:W-:Y:S01]  /*5fc0*/  IADD3 R106, P3, PT, R64, R69, RZ ;  /* 0x00000045406a7210 */ /* 0x000fe20007f7e0ff */
[----:B------:R-:W-:Y:S01]  /*5fd0*/  IMAD.SHL.U32 R84, R126, 0x4, RZ ;  /* 0x000000047e547824 */ /* 0x000fe200078e00ff */
[----:B------:R-:W-:Y:S01]  /*5fe0*/  IADD3 R108, P2, PT, R64, R71, RZ ;  /* 0x00000047406c7210 */ /* 0x000fe20007f5e0ff */
[----:B------:R-:W-:Y:S01]  /*5ff0*/  UIADD3 UR32, UPT, UPT, UR32, -0xc0, URZ ;  /* 0xffffff4020207890 */ /* 0x000fe2000fffe0ff */
[----:B------:R-:W-:Y:S01]  /*6000*/  IADD3 R124, P6, PT, R65, R76, RZ ;  /* 0x0000004c417c7210 */ /* 0x000fe20007fde0ff */
[----:B------:R-:W-:Y:S01]  /*6010*/  IMAD R65, R59, UR16, RZ ;  /* 0x000000103b417c24 */ /* 0x000fe2000f8e02ff */
[-C--:B------:R-:W-:Y:S01]  /*6020*/  LEA.HI.X.SX32 R185, R185, R66.reuse, 0x1, P1 ;  /* 0x00000042b9b97211 */ /* 0x080fe200008f0eff */
[----:B------:R-:W-:Y:S01]  /*6030*/  UMOV UR34, 0x1 ;  /* 0x0000000100227882 */ /* 0x000fe20000000000 */
[-C--:B------:R-:W-:Y:S01]  /*6040*/  LEA.HI.X.SX32 R137, R67, R66.reuse, 0x1, P4 ;  /* 0x0000004243897211 */ /* 0x080fe200020f0eff */
[----:B------:R-:W-:Y:S01]  /*6050*/  IMAD.SHL.U32 R86, R124, 0x4, RZ ;  /* 0x000000047c567824 */ /* 0x000fe200078e00ff */
[-C--:B------:R-:W-:Y:S01]  /*6060*/  LEA.HI.X.SX32 R135, R69, R66.reuse, 0x1, P3 ;  /* 0x0000004245877211 */ /* 0x080fe200018f0eff */
[----:B------:R-:W-:Y:S01]  /*6070*/  UMOV UR35, 0x2 ;  /* 0x0000000200237882 */ /* 0x000fe20000000000 */
[-C--:B------:R-:W-:Y:S01]  /*6080*/  LEA.HI.X.SX32 R133, R71, R66.reuse, 0x1, P2 ;  /* 0x0000004247857211 */ /* 0x080fe200010f0eff */
[----:B------:R-:W-:Y:S01]  /*6090*/  UMOV UR4, URZ ;  /* 0x000000ff00047c82 */ /* 0x000fe20008000000 */
[----:B------:R-:W-:Y:S01]  /*60a0*/  LEA.HI.X.SX32 R191, R76, R89, 0x1, P6 ;  /* 0x000000594cbf7211 */ /* 0x000fe200030f0eff */
[----:B------:R-:W-:Y:S01]  /*60b0*/  IMAD R89, R55, UR16, RZ ;  /* 0x0000001037597c24 */ /* 0x000fe2000f8e02ff */
[----:B------:R-:W-:Y:S01]  /*60c0*/  IADD3 R114, P1, PT, R64, R75, RZ ;  /* 0x0000004b40727210 */ /* 0x000fe20007f3e0ff */
[----:B------:R-:W-:Y:S01]  /*60d0*/  IMAD.SHL.U32 R76, R136, 0x4, RZ ;  /* 0x00000004884c7824 */ /* 0x000fe200078e00ff */
[C---:B------:R-:W-:Y:S01]  /*60e0*/  IADD3 R116, P4, PT, R64.reuse, R77, RZ ;  /* 0x0000004d40747210 */ /* 0x040fe20007f9e0ff */
[----:B------:R-:W-:Y:S01]  /*60f0*/  UMOV UR5, URZ ;  /* 0x000000ff00057c82 */ /* 0x000fe20008000000 */
[C---:B------:R-:W-:Y:S01]  /*6100*/  IADD3 R118, P3, PT, R64.reuse, R79, RZ ;  /* 0x0000004f40767210 */ /* 0x040fe20007f7e0ff */
[----:B------:R-:W-:Y:S01]  /*6110*/  UMOV UR6, URZ ;  /* 0x000000ff00067c82 */ /* 0x000fe20008000000 */
[C---:B------:R-:W-:Y:S01]  /*6120*/  IADD3 R120, P2, PT, R64.reuse, R81, RZ ;  /* 0x0000005140787210 */ /* 0x040fe20007f5e0ff */
[----:B------:R-:W-:Y:S01]  /*6130*/  UIADD3 UR36, UPT, UPT, UR9, UR10, URZ ;  /* 0x0000000a09247290 */ /* 0x000fe2000fffe0ff */
[----:B------:R-:W-:Y:S01]  /*6140*/  IADD3 R98, P6, PT, R64, R189, RZ ;  /* 0x000000bd40627210 */ /* 0x000fe20007fde0ff */
[----:B------:R-:W-:Y:S01]  /*6150*/  UIADD3 UR37, UPT, UPT, UR15, UR13, URZ ;  /* 0x0000000d0f257290 */ /* 0x000fe2000fffe0ff */
[-C--:B------:R-:W-:Y:S01]  /*6160*/  LEA.HI.X.SX32 R125, R75, R66.reuse, 0x1, P1 ;  /* 0x000000424b7d7211 */ /* 0x080fe200008f0eff */
[----:B------:R-:W-:Y:S01]  /*6170*/  UIADD3 UR68, UPT, UPT, UR7, -0x3, URZ ;  /* 0xfffffffd07447890 */ /* 0x000fe2000fffe0ff */
[-C--:B------:R-:W-:Y:S01]  /*6180*/  LEA.HI.X.SX32 R123, R77, R66.reuse, 0x1, P4 ;  /* 0x000000424d7b7211 */ /* 0x080fe200020f0eff */
[----:B------:R-:W-:Y:S01]  /*6190*/  UIADD3 UR69, UPT, UPT, UR69, -0x1, URZ ;  /* 0xffffffff45457890 */ /* 0x000fe2000fffe0ff */
[-C--:B------:R-:W-:Y:S01]  /*61a0*/  LEA.HI.X.SX32 R117, R79, R66.reuse, 0x1, P3 ;  /* 0x000000424f757211 */ /* 0x080fe200018f0eff */
[----:B------:R-:W-:Y:S01]  /*61b0*/  UMOV UR72, UR8 ;  /* 0x0000000800487c82 */ /* 0x000fe20008000000 */
[-C--:B------:R-:W-:Y:S01]  /*61c0*/  LEA.HI.X.SX32 R119, R81, R66.reuse, 0x1, P2 ;  /* 0x0000004251777211 */ /* 0x080fe200010f0eff */
[----:B------:R-:W-:Y:S01]  /*61d0*/  UMOV UR74, UR14 ;  /* 0x0000000e004a7c82 */ /* 0x000fe20008000000 */
[----:B------:R-:W-:-:S02]  /*61e0*/  LEA.HI.X.SX32 R189, R189, R66, 0x1, P6 ;  /* 0x00000042bdbd7211 */ /* 0x000fc400030f0eff */
[C---:B------:R-:W-:Y:S02]  /*61f0*/  IADD3 R140, P1, PT, R64.reuse, R65, RZ ;  /* 0x00000041408c7210 */ /* 0x040fe40007f3e0ff */
[C---:B------:R-:W-:Y:S02]  /*6200*/  IADD3 R144, P4, PT, R64.reuse, R91, RZ ;  /* 0x0000005b40907210 */ /* 0x040fe40007f9e0ff */
[C---:B------:R-:W-:Y:S02]  /*6210*/  IADD3 R146, P3, PT, R64.reuse, R93, RZ ;  /* 0x0000005d40927210 */ /* 0x040fe40007f7e0ff */
[C---:B------:R-:W-:Y:S02]  /*6220*/  IADD3 R148, P2, PT, R64.reuse, R95, RZ ;  /* 0x0000005f40947210 */ /* 0x040fe40007f5e0ff */
[----:B------:R-:W-:Y:S02]  /*6230*/  IADD3 R110, P6, PT, R64, R87, RZ ;  /* 0x00000057406e7210 */ /* 0x000fe40007fde0ff */
[----:B------:R-:W-:-:S02]  /*6240*/  LEA.HI.X.SX32 R139, R65, R66, 0x1, P1 ;  /* 0x00000042418b7211 */ /* 0x000fc400008f0eff */
[-C--:B------:R-:W-:Y:S02]  /*6250*/  LEA.HI.X.SX32 R143, R91, R66.reuse, 0x1, P4 ;  /* 0x000000425b8f7211 */ /* 0x080fe400020f0eff */
[-C--:B------:R-:W-:Y:S02]  /*6260*/  LEA.HI.X.SX32 R145, R93, R66.reuse, 0x1, P3 ;  /* 0x000000425d917211 */ /* 0x080fe400018f0eff */
[-C--:B------:R-:W-:Y:S02]  /*6270*/  LEA.HI.X.SX32 R147, R95, R66.reuse, 0x1, P2 ;  /* 0x000000425f937211 */ /* 0x080fe400010f0eff */
[C---:B------:R-:W-:Y:S02]  /*6280*/  IADD3 R100, P5, PT, R64.reuse, R187, RZ ;  /* 0x000000bb40647210 */ /* 0x040fe40007fbe0ff */
[----:B------:R-:W-:Y:S02]  /*6290*/  LEA.HI.X.SX32 R129, R87, R66, 0x1, P6 ;  /* 0x0000004257817211 */ /* 0x000fe400030f0eff */
[----:B------:R-:W-:-:S02]  /*62a0*/  IADD3 R150, P1, PT, R64, R97, RZ ;  /* 0x0000006140967210 */ /* 0x000fc40007f3e0ff */
[C---:B------:R-:W-:Y:S02]  /*62b0*/  IADD3 R152, P4, PT, R64.reuse, R99, RZ ;  /* 0x0000006340987210 */ /* 0x040fe40007f9e0ff */
[C---:B------:R-:W-:Y:S02]  /*62c0*/  IADD3 R154, P3, PT, R64.reuse, R101, RZ ;  /* 0x00000065409a7210 */ /* 0x040fe40007f7e0ff */
[C---:B------:R-:W-:Y:S02]  /*62d0*/  IADD3 R156, P2, PT, R64.reuse, R103, RZ ;  /* 0x00000067409c7210 */ /* 0x040fe40007f5e0ff */
[----:B------:R-:W-:Y:S02]  /*62e0*/  IADD3 R130, P6, PT, R64, R83, RZ ;  /* 0x0000005340827210 */ /* 0x000fe40007fde0ff */
[-C--:B------:R-:W-:Y:S02]  /*62f0*/  LEA.HI.X.SX32 R187, R187, R66.reuse, 0x1, P5 ;  /* 0x00000042bbbb7211 */ /* 0x080fe400028f0eff */
        /* <DEDUP_REMOVED lines=28> */
[----:B------:R-:W-:Y:S01]  /*64c0*/  LEA.HI.X.SX32 R173, R173, R66, 0x1, P6 ;  /* 0x00000042adad7211 */ /* 0x000fe200030f0eff */
[----:B------:R-:W-:Y:S01]  /*64d0*/  IMAD.SHL.U32 R66, R182, 0x4, RZ ;  /* 0x00000004b6427824 */ /* 0x000fe200078e00ff */
[C---:B------:R-:W-:Y:S01]  /*64e0*/  SHF.L.U64.HI R87, R88.reuse, 0x2, R183 ;  /* 0x0000000258577819 */ /* 0x040fe200000102b7 */
        /* <DEDUP_REMOVED lines=73> */
[----:B------:R-:W-:-:S02]  /*6980*/  SHF.L.U64.HI R65, R182, 0x2, R211 ;  /* 0x00000002b6417819 */ /* 0x000fc400000102d3 */
[----:B------:R-:W-:Y:S02]  /*6990*/  SHF.L.U64.HI R67, R180, 0x2, R209 ;  /* 0x00000002b4437819 */ /* 0x000fe400000102d1 */
[----:B------:R-:W-:Y:S02]  /*69a0*/  SHF.L.U64.HI R69, R178, 0x2, R207 ;  /* 0x00000002b2457819 */ /* 0x000fe400000102cf */
[----:B------:R-:W-:Y:S02]  /*69b0*/  SHF.L.U64.HI R71, R176, 0x2, R205 ;  /* 0x00000002b0477819 */ /* 0x000fe400000102cd */
[----:B------:R-:W-:Y:S02]  /*69c0*/  SHF.L.U64.HI R73, R174, 0x2, R203 ;  /* 0x00000002ae497819 */ /* 0x000fe400000102cb */
[----:B------:R-:W-:Y:S02]  /*69d0*/  SHF.L.U64.HI R75, R136, 0x2, R201 ;  /* 0x00000002884b7819 */ /* 0x000fe400000102c9 */
[----:B------:R-:W-:-:S02]  /*69e0*/  SHF.L.U64.HI R77, R134, 0x2, R199 ;  /* 0x00000002864d7819 */ /* 0x000fc400000102c7 */
[----:B------:R-:W-:Y:S02]  /*69f0*/  SHF.L.U64.HI R79, R132, 0x2, R197 ;  /* 0x00000002844f7819 */ /* 0x000fe400000102c5 */
[----:B------:R-:W-:Y:S02]  /*6a00*/  SHF.L.U64.HI R81, R128, 0x2, R195 ;  /* 0x0000000280517819 */ /* 0x000fe400000102c3 */
[----:B------:R-:W-:Y:S02]  /*6a10*/  SHF.L.U64.HI R83, R126, 0x2, R193 ;  /* 0x000000027e537819 */ /* 0x000fe400000102c1 */
[----:B------:R-:W-:-:S07]  /*6a20*/  SHF.L.U64.HI R85, R124, 0x2, R191 ;  /* 0x000000027c557819 */ /* 0x000fce00000102bf */
.L_x_10:
[----:B------:R-:W-:-:S04]  /*6a30*/  DEPBAR.LE SB0, 0x2 ;  /* 0x000080800000791a */ /* 0x000fc80000000000 */
[----:B------:R-:W-:Y:S01]  /*6a40*/  UIADD3 UR4, UPT, UPT, UR4, 0x1, URZ ;  /* 0x0000000104047890 */ /* 0x000fe2000fffe0ff */
[----:B------:R-:W-:Y:S01]  /*6a50*/  IMAD.U32 R122, R122, -0x80000000, RZ ;  /* 0x800000007a7a7824 */ /* 0x000fe200078e00ff */
[----:B------:R-:W-:Y:S02]  /*6a60*/  ULEA UR28, UR34, UR29, 0x3 ;  /* 0x0000001d221c7291 */ /* 0x000fe4000f8e18ff */
[----:B------:R-:W-:Y:S02]  /*6a70*/  UISETP.GT.AND UP3, UPT, UR4, 0x2, UPT ;  /* 0x000000020400788c */ /* 0x000fe4000bf64270 */
[----:B------:R-:W-:Y:S02]  /*6a80*/  UIADD3 UR28, UPT, UPT, UR28, 0x12000, URZ ;  /* 0x000120001c1c7890 */ /* 0x000fe4000fffe0ff */
[----:B------:R-:W-:Y:S01]  /*6a90*/  USEL UR4, UR4, URZ, !UP3 ;  /* 0x000000ff04047287 */ /* 0x000fe2000d800000 */
[----:B------:R-:W-:Y:S06]  /*6aa0*/  BAR.SYNC.DEFER_BLOCKING 0x0 ;  /* 0x0000000000007b1d */ /* 0x000fec0000010000 */
[----:B--2---:R-:W-:Y:S05]  /*6ab0*/  BRA.U UP1, `(.L_x_8) ;  /* 0x0000000501107547 */ /* 0x004fea000b800000 */
[----:B------:R-:W-:Y:S02]  /*6ac0*/  ULEA UR9, UR4, UR29, 0xe ;  /* 0x0000001d04097291 */ /* 0x000fe4000f8e70ff */
[----:B------:R-:W-:Y:S02]  /*6ad0*/  ULEA UR8, UR4, UR29, 0xd ;  /* 0x0000001d04087291 */ /* 0x000fe4000f8e68ff */
[----:B------:R-:W-:Y:S02]  /*6ae0*/  USHF.R.U32.HI UR14, URZ, 0x4, UR9 ;  /* 0x00000004ff0e7899 */ /* 0x000fe40008011609 */
[----:B------:R-:W-:Y:S02]  /*6af0*/  UIADD3 UR9, UPT, UPT, UR8, 0xc000, URZ ;  /* 0x0000c00008097890 */ /* 0x000fe4000fffe0ff */
[----:B------:R-:W-:Y:S02]  /*6b00*/  USGXT.U32 UR14, UR14, 0xe ;  /* 0x0000000e0e0e789a */ /* 0x000fe40008000000 */
[----:B------:R-:W-:-:S02]  /*6b10*/  USHF.R.U32.HI UR9, URZ, 0x4, UR9 ;  /* 0x00000004ff097899 */ /* 0x000fc40008011609 */
[----:B------:R-:W-:Y:S02]  /*6b20*/  UIADD3 UR10, UP3, UPT, UR14, 0x2, URZ ;  /* 0x000000020e0a7890 */ /* 0x000fe4000ff7e0ff */
[----:B------:R-:W-:Y:S01]  /*6b30*/  USGXT.U32 UR16, UR9, 0xe ;  /* 0x0000000e0910789a */ /* 0x000fe20008000000 */
[----:B------:R-:W-:Y:S01]  /*6b40*/  UMOV UR7, URZ ;  /* 0x000000ff00077c82 */ /* 0x000fe20008000000 */
[----:B------:R-:W-:Y:S01]  /*6b50*/  UMOV UR8, URZ ;  /* 0x000000ff00087c82 */ /* 0x000fe20008000000 */
[----:B------:R-:W-:Y:S02]  /*6b60*/  UIADD3.X UR11, UPT, UPT, UR7, 0x40004040, URZ, UP3, !UPT ;  /* 0x40004040070b7890 */ /* 0x000fe40009ffe4ff */
[----:B------:R-:W-:Y:S02]  /*6b70*/  UIADD3 UR20, UP3, UPT, UR16, 0x2, URZ ;  /* 0x0000000210147890 */ /* 0x000fe4000ff7e0ff */
[----:B------:R-:W-:Y:S02]  /*6b80*/  UIADD3 UR52, UP4, UPT, UR10, 0x2, URZ ;  /* 0x000000020a347890 */ /* 0x000fe4000ff9e0ff */
[----:B------:R-:W-:-:S02]  /*6b90*/  UIADD3.X UR21, UPT, UPT, UR8, 0x40004040, URZ, UP3, !UPT ;  /* 0x4000404008157890 */ /* 0x000fc40009ffe4ff */
[----:B------:R-:W-:Y:S02]  /*6ba0*/  UIADD3 UR54, UP5, UPT, UR10, 0x4, URZ ;  /* 0x000000040a367890 */ /* 0x000fe4000ffbe0ff */
[----:B------:R-:W-:Y:S02]  /*6bb0*/  UIADD3 UR56, UP3, UPT, UR10, 0x1fe, URZ ;  /* 0x000001fe0a387890 */ /* 0x000fe4000ff7e0ff */
[----:B------:R-:W-:Y:S02]  /*6bc0*/  UIADD3 UR58, UP6, UPT, UR20, 0x2, URZ ;  /* 0x00000002143a7890 */ /* 0x000fe4000ffde0ff */
[----:B------:R-:W-:Y:S02]  /*6bd0*/  UIADD3.X UR53, UPT, UPT, UR11, URZ, URZ, UP4, !UPT ;  /* 0x000000ff0b357290 */ /* 0x000fe4000a7fe4ff */
[----:B------:R-:W-:Y:S02]  /*6be0*/  UIADD3 UR60, UP4, UPT, UR10, 0x200, URZ ;  /* 0x000002000a3c7890 */ /* 0x000fe4000ff9e0ff */
[----:B------:R-:W-:-:S02]  /*6bf0*/  UIADD3.X UR55, UPT, UPT, UR11, URZ, URZ, UP5, !UPT ;  /* 0x000000ff0b377290 */ /* 0x000fc4000affe4ff */
[----:B------:R-:W-:Y:S02]  /*6c00*/  UIADD3.X UR59, UPT, UPT, UR21, URZ, URZ, UP6, !UPT ;  /* 0x000000ff153b7290 */ /* 0x000fe4000b7fe4ff */
[----:B------:R-:W-:Y:S02]  /*6c10*/  UIADD3 UR64, UP5, UPT, UR10, 0x202, URZ ;  /* 0x000002020a407890 */ /* 0x000fe4000ffbe0ff */
[----:B------:R-:W-:Y:S01]  /*6c20*/  UIADD3.X UR57, UPT, UPT, UR11, URZ, URZ, UP3, !UPT ;  /* 0x000000ff0b397290 */ /* 0x000fe20009ffe4ff */
[----:B------:R-:W-:Y:S01]  /*6c30*/  UMOV UR22, UR28 ;  /* 0x0000001c00167c82 */ /* 0x000fe20008000000 */
[----:B------:R-:W-:Y:S01]  /*6c40*/  UMOV UR23, URZ ;  /* 0x000000ff00177c82 */ /* 0x000fe20008000000 */
[----:B------:R-:W-:Y:S02]  /*6c50*/  UIADD3 UR62, UP6, UPT, UR20, 0x4, URZ ;  /* 0x00000004143e7890 */ /* 0x000fe4000ffde0ff */
[----:B------:R-:W-:Y:S01]  /*6c60*/  UIADD3 UR8, UP3, UPT, UR20, 0xfe, URZ ;  /* 0x000000fe14087890 */ /* 0x000fe2000ff7e0ff */
[----:B------:R-:W-:Y:S01]  /*6c70*/  UMOV UR7, UR22 ;  /* 0x0000001600077c82 */ /* 0x000fe20008000000 */
[----:B------:R-:W-:-:S02]  /*6c80*/  UIADD3.X UR61, UPT, UPT, UR11, URZ, URZ, UP4, !UPT ;  /* 0x000000ff0b3d7290 */ /* 0x000fc4000a7fe4ff */
[----:B------:R-:W-:Y:S02]  /*6c90*/  UIADD3 UR22, UP4, UPT, UR20, 0x100, URZ ;  /* 0x0000010014167890 */ /* 0x000fe4000ff9e0ff */
[----:B------:R-:W-:Y:S02]  /*6ca0*/  UIADD3.X UR65, UPT, UPT, UR11, URZ, URZ, UP5, !UPT ;  /* 0x000000ff0b417290 */ /* 0x000fe4000affe4ff */
[----:B------:R-:W-:Y:S02]  /*6cb0*/  UIADD3.X UR63, UPT, UPT, UR21, URZ, URZ, UP6, !UPT ;  /* 0x000000ff153f7290 */ /* 0x000fe4000b7fe4ff */
[----:B------:R-:W-:Y:S02]  /*6cc0*/  UIADD3 UR24, UP5, UPT, UR20, 0x102, URZ ;  /* 0x0000010214187890 */ /* 0x000fe4000ffbe0ff */
[----:B------:R-:W-:Y:S02]  /*6cd0*/  UIADD3.X UR9, UPT, UPT, UR21, URZ, URZ, UP3, !UPT ;  /* 0x000000ff15097290 */ /* 0x000fe40009ffe4ff */
[----:B------:R-:W-:-:S02]  /*6ce0*/  UIADD3 UR66, UP6, UPT, UR10, 0x204, URZ ;  /* 0x000002040a427890 */ /* 0x000fc4000ffde0ff */
[----:B------:R-:W-:Y:S02]  /*6cf0*/  UIADD3 UR30, UP3, UPT, UR20, 0x104, URZ ;  /* 0x00000104141e7890 */ /* 0x000fe4000ff7e0ff */
[----:B------:R-:W-:Y:S02]  /*6d00*/  UIADD3.X UR23, UPT, UPT, UR21, URZ, URZ, UP4, !UPT ;  /* 0x000000ff15177290 */ /* 0x000fe4000a7fe4ff */
[----:B------:R-:W-:Y:S01]  /*6d10*/  UIADD3.X UR25, UPT, UPT, UR21, URZ, URZ, UP5, !UPT ;  /* 0x000000ff15197290 */ /* 0x000fe2000affe4ff */
[----:B------:R-:W-:Y:S01]  /*6d20*/  UMOV UR18, 0x0 ;  /* 0x0000000000127882 */ /* 0x000fe20000000000 */
[----:B------:R-:W-:Y:S01]  /*6d30*/  UMOV UR19, 0x4080910 ;  /* 0x0408091000137882 */ /* 0x000fe20000000000 */
[----:B------:R-:W-:Y:S01]  /*6d40*/  UMOV UR15, 0x40004040 ;  /* 0x40004040000f7882 */ /* 0x000fe20000000000 */
[----:B------:R-:W-:Y:S01]  /*6d50*/  UMOV UR17, 0x40004040 ;  /* 0x4000404000117882 */ /* 0x000fe20000000000 */
[----:B------:R-:W-:Y:S01]  /*6d60*/  UIADD3.X UR67, UPT, UPT, UR11, URZ, URZ, UP6, !UPT ;  /* 0x000000ff0b437290 */ /* 0x000fe2000b7fe4ff */
[----:B------:R1:W-:Y:S01]  /*6d70*/  UTCHMMA gdesc[UR14], gdesc[UR16], tmem[UR27], tmem[UR18], idesc[UR19], UPT ;  /* 0x00ff12100e0075ea */ /* 0x0003e2000b80001b */
[----:B------:R-:W-:Y:S01]  /*6d80*/  UIADD3.X UR31, UPT, UPT, UR21, URZ, URZ, UP3, !UPT ;  /* 0x000000ff151f7290 */ /* 0x000fe20009ffe4ff */
[----:B------:R-:W-:Y:S01]  /*6d90*/  UMOV UR12, 0x0 ;  /* 0x00000000000c7882 */ /* 0x000fe20000000000 */
[----:B------:R-:W-:Y:S01]  /*6da0*/  UMOV UR13, 0x4080910 ;  /* 0x04080910000d7882 */ /* 0x000fe20000000000 */
[----:B------:R-:W-:Y:S01]  /*6db0*/  UMOV UR46, 0x0 ;  /* 0x00000000002e7882 */ /* 0x000fe20000000000 */
[----:B------:R-:W-:Y:S01]  /*6dc0*/  UMOV UR47, 0x4080910 ;  /* 0x04080910002f7882 */ /* 0x000fe20000000000 */
        /* <DEDUP_REMOVED lines=19> */
.L_x_8:
[----:B------:R-:W2:Y:S01]  /*6f00*/  SYNCS.PHASECHK.TRANS64.TRYWAIT P1, [UR33], R122 ;  /* 0x0000007aff0075a7 */ /* 0x000ea20008021121 */
[----:B------:R-:W-:Y:S01]  /*6f10*/  UISETP.GE.AND UP4, UPT, UR6, UR68, UPT ;  /* 0x000000440600728c */ /* 0x000fe2000bf86270 */
[----:B-1----:R-:W-:Y:S01]  /*6f20*/  UMOV UR7, UR5 ;  /* 0x0000000500077c82 */ /* 0x002fe20008000000 */
[----:B--2---:R-:W-:Y:S09]  /*6f30*/  @!P1 BRA `(.L_x_9) ;  /* 0x0000002000389947 */ /* 0x004ff20003800000 */
.L_x_16:
[----:B------:R-:W-:Y:S01]  /*6f40*/  ISETP.GE.AND P1, PT, R7, UR32, PT ;  /* 0x0000002007007c0c */ /* 0x000fe2000bf26270 */
[----:B------:R-:W-:Y:S01]  /*6f50*/  BAR.SYNC.DEFER_BLOCKING 0x0 ;  /* 0x0000000000007b1d */ /* 0x000fe20000010000 */
[----:B------:R-:W-:Y:S01]  /*6f60*/  PLOP3.LUT P2, PT, PT, PT, UP4, 0x40, 0x4 ;  /* 0x000000000004781c */ /* 0x000fe20003f4e848 */
[----:B------:R-:W-:Y:S01]  /*6f70*/  UIADD3 UR35, UPT, UPT, UR35, 0x1, URZ ;  /* 0x0000000123237890 */ /* 0x000fe2000fffe0ff */
[----:B------:R-:W-:Y:S01]  /*6f80*/  SEL R122, RZ, 0x4, P1 ;  /* 0x00000004ff7a7807 */ /* 0x000fe20000800000 */
[----:B------:R-:W-:Y:S01]  /*6f90*/  UIADD3 UR34, UPT, UPT, UR34, 0x1, URZ ;  /* 0x0000000122227890 */ /* 0x000fe2000fffe0ff */
[----:B------:R-:W-:Y:S01]  /*6fa0*/  ISETP.GE.AND P3, PT, R9, UR32, PT ;  /* 0x0000002009007c0c */ /* 0x000fe2000bf66270 */
[----:B------:R-:W-:Y:S01]  /*6fb0*/  UISETP.GT.AND UP3, UPT, UR35, 0x2, UPT ;  /* 0x000000022300788c */ /* 0x000fe2000bf64270 */
[----:B------:R-:W-:Y:S01]  /*6fc0*/  SEL R122, R122, RZ, P2 ;  /* 0x000000ff7a7a7207 */ /* 0x000fe20001000000 */
[----:B------:R-:W-:Y:S01]  /*6fd0*/  UIADD3 UR6, UPT, UPT, UR6, 0x1, URZ ;  /* 0x0000000106067890 */ /* 0x000fe2000fffe0ff */
[----:B------:R-:W-:Y:S01]  /*6fe0*/  ISETP.GE.AND P2, PT, R8, UR32, PT ;  /* 0x0000002008007c0c */ /* 0x000fe2000bf46270 */
[----:B------:R-:W-:Y:S01]  /*6ff0*/  USEL UR35, UR35, URZ, !UP3 ;  /* 0x000000ff23237287 */ /* 0x000fe2000d800000 */
[----:B------:R-:W-:Y:S01]  /*7000*/  ISETP.NE.U32.AND P1, PT, R122, RZ, PT ;  /* 0x000000ff7a00720c */ /* 0x000fe20003f25070 */
[----:B------:R-:W-:Y:S01]  /*7010*/  UISETP.GT.AND UP3, UPT, UR34, 0x1, UPT ;  /* 0x000000012200788c */ /* 0x000fe2000bf64270 */
[----:B------:R-:W-:Y:S01]  /*7020*/  PLOP3.LUT P4, PT, PT, PT, UP4, 0x40, 0x4 ;  /* 0x000000000004781c */ /* 0x000fe20003f8e848 */
[----:B------:R-:W-:Y:S01]  /*7030*/  ULEA UR5, UR35, UR29, 0xe ;  /* 0x0000001d23057291 */ /* 0x000fe2000f8e70ff */
[----:B------:R-:W-:Y:S01]  /*7040*/  SEL R122, RZ, 0x4, P2 ;  /* 0x00000004ff7a7807 */ /* 0x000fe20001000000 */
[----:B------:R-:W-:Y:S01]  /*7050*/  USEL UR34, UR34, URZ, !UP3 ;  /* 0x000000ff22227287 */ /* 0x000fe2000d800000 */
[----:B------:R-:W-:Y:S01]  /*7060*/  PLOP3.LUT P5, PT, PT, PT, UP4, 0x40, 0x4 ;  /* 0x000000000004781c */ /* 0x000fe20003fae848 */
[----:B------:R-:W-:Y:S01]  /*7070*/  UMOV UR33, UR28 ;  /* 0x0000001c00217c82 */ /* 0x000fe20008000000 */
[----:B------:R-:W-:Y:S01]  /*7080*/  SEL R124, RZ, 0x4, P3 ;  /* 0x00000004ff7c7807 */ /* 0x000fe20001800000 */
[----:B------:R-:W-:Y:S01]  /*7090*/  VIADD R133, R4, UR5 ;  /* 0x0000000504857c36 */ /* 0x000fe20008000000 */
[----:B------:R-:W-:Y:S01]  /*70a0*/  SEL R123, R122, RZ, P4 ;  /* 0x000000ff7a7b7207 */ /* 0x000fe20002000000 */
[----:B------:R-:W-:Y:S01]  /*70b0*/  VIADD R135, R41, UR5 ;  /* 0x0000000529877c36 */ /* 0x000fe20008000000 */
[----:B------:R-:W-:Y:S01]  /*70c0*/  IADD3 R122, P2, PT, R138, UR74, RZ ;  /* 0x0000004a8a7a7c10 */ /* 0x000fe2000ff5e0ff */
[----:B------:R-:W-:Y:S01]  /*70d0*/  VIADD R137, R58, UR5 ;  /* 0x000000053a897c36 */ /* 0x000fe20008000000 */
[----:B------:R-:W-:Y:S01]  /*70e0*/  SEL R124, R124, RZ, P5 ;  /* 0x000000ff7c7c7207 */ /* 0x000fe20002800000 */
[----:B------:R-:W-:Y:S01]  /*70f0*/  VIADD R175, R60, UR5 ;  /* 0x000000053caf7c36 */ /* 0x000fe20008000000 */
[----:B------:R-:W-:-:S02]  /*7100*/  ISETP.GE.AND P5, PT, R10, UR32, PT ;  /* 0x000000200a007c0c */ /* 0x000fc4000bfa6270 */
[----:B------:R-:W-:Y:S02]  /*7110*/  ISETP.NE.U32.AND P3, PT, R123, RZ, PT ;  /* 0x000000ff7b00720c */ /* 0x000fe40003f65070 */
[----:B------:R-:W-:Y:S02]  /*7120*/  IADD3.X R123, PT, PT, R131, UR37, RZ, P2, !PT ;  /* 0x00000025837b7c10 */ /* 0x000fe400097fe4ff */
[----:B------:R-:W-:Y:S02]  /*7130*/  ISETP.NE.U32.AND P4, PT, R124, RZ, PT ;  /* 0x000000ff7c00720c */ /* 0x000fe40003f85070 */
[----:B------:R-:W-:Y:S01]  /*7140*/  PLOP3.LUT P2, PT, PT, PT, UP4, 0x40, 0x4 ;  /* 0x000000000004781c */ /* 0x000fe20003f4e848 */
[----:B------:R-:W-:Y:S01]  /*7150*/  @!PT LDS RZ, [RZ] ;  /* 0x00000000fffff984 */ /* 0x000fe20000000800 */
[----:B------:R-:W-:Y:S01]  /*7160*/  @!PT LDS RZ, [RZ] ;  /* 0x00000000fffff984 */ /* 0x000fe20000000800 */
[----:B------:R-:W-:Y:S01]  /*7170*/  @!PT LDS RZ, [RZ] ;  /* 0x00000000fffff984 */ /* 0x000fe20000000800 */
[----:B------:R1:W-:Y:S01]  /*7180*/  LDGSTS.E [R133], desc[UR38][R122.64], P1 ;  /* 0x000000007a857fae */ /* 0x0003e200089a1026 */
[----:B------:R-:W-:Y:S02]  /*7190*/  SEL R124, RZ, 0x4, P5 ;  /* 0x00000004ff7c7807 */ /* 0x000fe40002800000 */
[----:B------:R-:W-:-:S02]  /*71a0*/  IADD3 R128, P6, PT, R130, UR74, RZ ;  /* 0x0000004a82807c10 */ /* 0x000fc4000ffde0ff */
[----:B------:R-:W-:Y:S02]  /*71b0*/  ISETP.GE.AND P5, PT, R15, UR32, PT ;  /* 0x000000200f007c0c */ /* 0x000fe4000bfa6270 */
[----:B------:R-:W-:Y:S02]  /*71c0*/  SEL R124, R124, RZ, P2 ;  /* 0x000000ff7c7c7207 */ /* 0x000fe40001000000 */
[----:B------:R-:W-:Y:S02]  /*71d0*/  ISETP.GE.AND P2, PT, R16, UR32, PT ;  /* 0x0000002010007c0c */ /* 0x000fe4000bf46270 */
[----:B------:R-:W-:Y:S02]  /*71e0*/  PLOP3.LUT P1, PT, PT, PT, UP4, 0x40, 0x4 ;  /* 0x000000000004781c */ /* 0x000fe40003f2e848 */
[----:B------:R-:W-:Y:S02]  /*71f0*/  IADD3.X R129, PT, PT, R121, UR37, RZ, P6, !PT ;  /* 0x0000002579817c10 */ /* 0x000fe4000b7fe4ff */
[----:B------:R-:W-:-:S02]  /*7200*/  SEL R125, RZ, 0x4, P5 ;  /* 0x00000004ff7d7807 */ /* 0x000fc40002800000 */
[----:B------:R-:W-:Y:S01]  /*7210*/  PLOP3.LUT P6, PT, PT, PT, UP4, 0x40, 0x4 ;  /* 0x000000000004781c */ /* 0x000fe20003fce848 */
[----:B------:R-:W-:Y:S01]  /*7220*/  LDGSTS.E [R133+0x8], desc[UR38][R128.64], P3 ;  /* 0x0000800080857fae */ /* 0x000fe200099a1026 */
[----:B-1----:R-:W-:Y:S02]  /*7230*/  SEL R123, RZ, 0x4, P2 ;  /* 0x00000004ff7b7807 */ /* 0x002fe40001000000 */
[----:B------:R-:W-:Y:S02]  /*7240*/  ISETP.NE.U32.AND P5, PT, R124, RZ, PT ;  /* 0x000000ff7c00720c */ /* 0x000fe40003fa5070 */
[----:B------:R-:W-:Y:S02]  /*7250*/  SEL R122, R125, RZ, P1 ;  /* 0x000000ff7d7a7207 */ /* 0x000fe40000800000 */
[----:B------:R-:W-:Y:S02]  /*7260*/  IADD3 R124, P1, PT, R166, UR74, RZ ;  /* 0x0000004aa67c7c10 */ /* 0x000fe4000ff3e0ff */
[----:B------:R-:W-:-:S02]  /*7270*/  SEL R123, R123, RZ, P6 ;  /* 0x000000ff7b7b7207 */ /* 0x000fc40003000000 */
[----:B------:R-:W-:Y:S02]  /*7280*/  IADD3 R126, P6, PT, R164, UR74, RZ ;  /* 0x0000004aa47e7c10 */ /* 0x000fe4000ffde0ff */
[----:B------:R-:W-:Y:S02]  /*7290*/  IADD3.X R125, PT, PT, R165, UR37, RZ, P1, !PT ;  /* 0x00000025a57d7c10 */ /* 0x000fe40008ffe4ff */
[----:B------:R-:W-:Y:S02]  /*72a0*/  IADD3.X R127, PT, PT, R163, UR37, RZ, P6, !PT ;  /* 0x00000025a37f7c10 */ /* 0x000fe4000b7fe4ff */
[----:B------:R-:W-:Y:S01]  /*72b0*/  ISETP.NE.U32.AND P1, PT, R122, RZ, PT ;  /* 0x000000ff7a00720c */ /* 0x000fe20003f25070 */
[----:B------:R-:W-:Y:S01]  /*72c0*/  LDGSTS.E [R133+0x2000], desc[UR38][R124.64], P4 ;  /* 0x020000007c857fae */ /* 0x000fe2000a1a1026 */
[----:B------:R-:W-:Y:S02]  /*72d0*/  IADD3 R122, P6, PT, R120, UR74, RZ ;  /* 0x0000004a787a7c10 */ /* 0x000fe4000ffde0ff */
[----:B------:R-:W-:Y:S01]  /*72e0*/  ISETP.GE.AND P4, PT, R18, UR32, PT ;  /* 0x0000002012007c0c */ /* 0x000fe2000bf86270 */
[----:B------:R1:W-:Y:S01]  /*72f0*/  LDGSTS.E [R133+0x2008], desc[UR38][R126.64], P5 ;  /* 0x020080007e857fae */ /* 0x0003e2000a9a1026 */
[----:B------:R-:W-:-:S02]  /*7300*/  ISETP.GE.AND P5, PT, R17, UR32, PT ;  /* 0x0000002011007c0c */ /* 0x000fc4000bfa6270 */
[----:B------:R-:W-:Y:S02]  /*7310*/  PLOP3.LUT P3, PT, PT, PT, UP4, 0x40, 0x4 ;  /* 0x000000000004781c */ /* 0x000fe40003f6e848 */
[----:B------:R-:W-:Y:S02]  /*7320*/  SEL R132, RZ, 0x4, P5 ;  /* 0x00000004ff847807 */ /* 0x000fe40002800000 */
[----:B------:R-:W-:Y:S02]  /*7330*/  ISETP.NE.U32.AND P2, PT, R123, RZ, PT ;  /* 0x000000ff7b00720c */ /* 0x000fe40003f45070 */
[----:B------:R-:W-:Y:S02]  /*7340*/  IADD3.X R123, PT, PT, R119, UR37, RZ, P6, !PT ;  /* 0x00000025777b7c10 */ /* 0x000fe4000b7fe4ff */
[----:B------:R-:W-:Y:S01]  /*7350*/  PLOP3.LUT P5, PT, PT, PT, UP4, 0x40, 0x4 ;  /* 0x000000000004781c */ /* 0x000fe20003fae848 */
[----:B-1----:R-:W-:Y:S01]  /*7360*/  VIADD R133, R38, UR5 ;  /* 0x0000000526857c36 */ /* 0x002fe20008000000 */
[----:B------:R-:W-:-:S02]  /*7370*/  ISETP.GE.AND P6, PT, R19, UR32, PT ;  /* 0x0000002013007c0c */ /* 0x000fc4000bfc6270 */
[----:B------:R-:W-:Y:S02]  /*7380*/  SEL R128, RZ, 0x4, P4 ;  /* 0x00000004ff807807 */ /* 0x000fe40002000000 */
[----:B------:R-:W-:Y:S01]  /*7390*/  SEL R132, R132, RZ, P3 ;  /* 0x000000ff84847207 */ /* 0x000fe20001800000 */
[----:B------:R1:W-:Y:S01]  /*73a0*/  LDGSTS.E [R133], desc[UR38][R122.64], P1 ;  /* 0x000000007a857fae */ /* 0x0003e200089a1026 */
[----:B------:R-:W-:Y:S02]  /*73b0*/  PLOP3.LUT P3, PT, PT, PT, UP4, 0x40, 0x4 ;  /* 0x000000000004781c */ /* 0x000fe40003f6e848 */
[----:B------:R-:W-:Y:S02]  /*73c0*/  SEL R125, RZ, 0x4, P6 ;  /* 0x00000004ff7d7807 */ /* 0x000fe40003000000 */
[----:B------:R-:W-:Y:S02]  /*73d0*/  SEL R128, R128, RZ, P5 ;  /* 0x000000ff80807207 */ /* 0x000fe40002800000 */
[----:B------:R-:W-:-:S02]  /*73e0*/  ISETP.NE.U32.AND P5, PT, R132, RZ, PT ;  /* 0x000000ff8400720c */ /* 0x000fc40003fa5070 */
[----:B------:R-:W-:Y:S02]  /*73f0*/  IADD3 R124, P4, PT, R118, UR74, RZ ;  /* 0x0000004a767c7c10 */ /* 0x000fe4000ff9e0ff */
[----:B------:R-:W-:Y:S02]  /*7400*/  SEL R127, R125, RZ, P3 ;  /* 0x000000ff7d7f7207 */ /* 0x000fe40001800000 */
[----:B------:R-:W-:Y:S02]  /*7410*/  IADD3 R126, P6, PT, R162, UR74, RZ ;  /* 0x0000004aa27e7c10 */ /* 0x000fe4000ffde0ff */
[----:B------:R-:W-:Y:S02]  /*7420*/  IADD3.X R125, PT, PT, R117, UR37, RZ, P4, !PT ;  /* 0x00000025757d7c10 */ /* 0x000fe4000a7fe4ff */
[----:B------:R-:W-:Y:S02]  /*7430*/  ISETP.NE.U32.AND P4, PT, R127, RZ, PT ;  /* 0x000000ff7f00720c */ /* 0x000fe40003f85070 */
[----:B------:R-:W-:Y:S01]  /*7440*/  IADD3.X R127, PT, PT, R161, UR37, RZ, P6, !PT ;  /* 0x00000025a17f7c10 */ /* 0x000fe2000b7fe4ff */
[----:B------:R2:W-:Y:S01]  /*7450*/  LDGSTS.E [R133+0x8], desc[UR38][R124.64], P2 ;  /* 0x000080007c857fae */ /* 0x0005e200091a1026 */
[----:B------:R-:W-:-:S02]  /*7460*/  ISETP.GE.AND P1, PT, R35, UR32, PT ;  /* 0x0000002023007c0c */ /* 0x000fc4000bf26270 */
[----:B------:R-:W-:Y:S01]  /*7470*/  ISETP.NE.U32.AND P3, PT, R128, RZ, PT ;  /* 0x000000ff8000720c */ /* 0x000fe20003f65070 */
[----:B------:R-:W-:Y:S01]  /*7480*/  LDGSTS.E [R133+0x2000], desc[UR38][R126.64], P5 ;  /* 0x020000007e857fae */ /* 0x000fe2000a9a1026 */
[----:B------:R-:W-:Y:S02]  /*7490*/  IADD3 R128, P5, PT, R160, UR74, RZ ;  /* 0x0000004aa0807c10 */ /* 0x000fe4000ffbe0ff */
[----:B------:R-:W-:Y:S02]  /*74a0*/  PLOP3.LUT P2, PT, PT, PT, UP4, 0x40, 0x4 ;  /* 0x000000000004781c */ /* 0x000fe40003f4e848 */
[----:B------:R-:W-:Y:S02]  /*74b0*/  ISETP.GE.AND P6, PT, R36, UR32, PT ;  /* 0x0000002024007c0c */ /* 0x000fe4000bfc6270 */
[----:B------:R-:W-:Y:S02]  /*74c0*/  SEL R132, RZ, 0x4, P1 ;  /* 0x00000004ff847807 */ /* 0x000fe40000800000 */
[----:B------:R-:W-:-:S02]  /*74d0*/  ISETP.GE.AND P1, PT, R37, UR32, PT ;  /* 0x0000002025007c0c */ /* 0x000fc4000bf26270 */
[----:B------:R-:W-:Y:S02]  /*74e0*/  IADD3.X R129, PT, PT, R159, UR37, RZ, P5, !PT ;  /* 0x000000259f817c10 */ /* 0x000fe4000affe4ff */
[----:B------:R-:W-:Y:S02]  /*74f0*/  PLOP3.LUT P5, PT, PT, PT, UP4, 0x40, 0x4 ;  /* 0x000000000004781c */ /* 0x000fe40003fae848 */
[----:B-1----:R-:W-:Y:S01]  /*7500*/  SEL R123, RZ, 0x4, P6 ;  /* 0x00000004ff7b7807 */ /* 0x002fe20003000000 */
[----:B------:R1:W-:Y:S01]  /*7510*/  LDGSTS.E [R133+0x2008], desc[UR38][R128.64], P3 ;  /* 0x0200800080857fae */ /* 0x0003e200099a1026 */
[----:B------:R-:W-:Y:S02]  /*7520*/  SEL R132, R132, RZ, P2 ;  /* 0x000000ff84847207 */ /* 0x000fe40001000000 */
[----:B------:R-:W-:Y:S02]  /*7530*/  PLOP3.LUT P2, PT, PT, PT, UP4, 0x40, 0x4 ;  /* 0x000000000004781c */ /* 0x000fe40003f4e848 */
[----:B--2---:R-:W-:-:S02]  /*7540*/  SEL R124, RZ, 0x4, P1 ;  /* 0x00000004ff7c7807 */ /* 0x004fc40000800000 */
[----:B------:R-:W-:Y:S02]  /*7550*/  IADD3 R122, P1, PT, R116, UR74, RZ ;  /* 0x0000004a747a7c10 */ /* 0x000fe4000ff3e0ff */
[----:B------:R-:W-:Y:S02]  /*7560*/  SEL R125, R123, RZ, P5 ;  /* 0x000000ff7b7d7207 */ /* 0x000fe40002800000 */
[----:B------:R-:W-:Y:S01]  /*7570*/  ISETP.NE.U32.AND P5, PT, R132, RZ, PT ;  /* 0x000000ff8400720c */ /* 0x000fe20003fa5070 */
[----:B-1----:R-:W-:Y:S01]  /*7580*/  VIADD R133, R46, UR5 ;  /* 0x000000052e857c36 */ /* 0x002fe20008000000 */
[----:B------:R-:W-:Y:S02]  /*7590*/  SEL R126, R124, RZ, P2 ;  /* 0x000000ff7c7e7207 */ /* 0x000fe40001000000 */
[----:B------:R-:W-:Y:S02]  /*75a0*/  IADD3 R124, P6, PT, R114, UR74, RZ ;  /* 0x0000004a727c7c10 */ /* 0x000fe4000ffde0ff */
[----:B------:R-:W-:-:S02]  /*75b0*/  IADD3.X R123, PT, PT, R115, UR37, RZ, P1, !PT ;  /* 0x00000025737b7c10 */ /* 0x000fc40008ffe4ff */
[----:B------:R-:W-:Y:S02]  /*75c0*/  ISETP.NE.U32.AND P1, PT, R125, RZ, PT ;  /* 0x000000ff7d00720c */ /* 0x000fe40003f25070 */
[----:B------:R-:W-:Y:S01]  /*75d0*/  ISETP.NE.U32.AND P2, PT, R126, RZ, PT ;  /* 0x000000ff7e00720c */ /* 0x000fe20003f45070 */
[----:B------:R-:W-:Y:S01]  /*75e0*/  LDGSTS.E [R135], desc[UR38][R122.64], P4 ;  /* 0x000000007a877fae */ /* 0x000fe2000a1a1026 */
[----:B------:R-:W-:Y:S02]  /*75f0*/  IADD3.X R125, PT, PT, R113, UR37, RZ, P6, !PT ;  /* 0x00000025717d7c10 */ /* 0x000fe4000b7fe4ff */
[----:B------:R-:W-:Y:S02]  /*7600*/  IADD3 R126, P6, PT, R158, UR74, RZ ;  /* 0x0000004a9e7e7c10 */ /* 0x000fe4000ffde0ff */
[----:B------:R-:W-:Y:S01]  /*7610*/  ISETP.GE.AND P3, PT, R39, UR32, PT ;  /* 0x0000002027007c0c */ /* 0x000fe2000bf66270 */
[----:B------:R1:W-:Y:S01]  /*7620*/  LDGSTS.E [R135+0x8], desc[UR38][R124.64], P5 ;  /* 0x000080007c877fae */ /* 0x0003e2000a9a1026 */
[----:B------:R-:W-:-:S02]  /*7630*/  PLOP3.LUT P4, PT, PT, PT, UP4, 0x40, 0x4 ;  /* 0x000000000004781c */ /* 0x000fc40003f8e848 */
[----:B------:R-:W-:Y:S02]  /*7640*/  IADD3.X R127, PT, PT, R157, UR37, RZ, P6, !PT ;  /* 0x000000259d7f7c10 */ /* 0x000fe4000b7fe4ff */
[----:B------:R-:W-:Y:S02]  /*7650*/  SEL R132, RZ, 0x4, P3 ;  /* 0x00000004ff847807 */ /* 0x000fe40001800000 */
[----:B------:R-:W-:Y:S01]  /*7660*/  ISETP.GE.AND P6, PT, R40, UR32, PT ;  /* 0x0000002028007c0c */ /* 0x000fe2000bfc6270 */
[----:B------:R-:W-:Y:S01]  /*7670*/  LDGSTS.E [R135+0x2000], desc[UR38][R126.64], P1 ;  /* 0x020000007e877fae */ /* 0x000fe200089a1026 */
[----:B------:R-:W-:Y:S02]  /*7680*/  ISETP.GE.AND P5, PT, R11, UR32, PT ;  /* 0x000000200b007c0c */ /* 0x000fe4000bfa6270 */
[----:B------:R-:W-:Y:S02]  /*7690*/  SEL R132, R132, RZ, P4 ;  /* 0x000000ff84847207 */ /* 0x000fe40002000000 */
[----:B------:R-:W-:-:S02]  /*76a0*/  PLOP3.LUT P4, PT, PT, PT, UP4, 0x40, 0x4 ;  /* 0x000000000004781c */ /* 0x000fc40003f8e848 */
[----:B-1----:R-:W-:Y:S02]  /*76b0*/  SEL R124, RZ, 0x4, P6 ;  /* 0x00000004ff7c7807 */ /* 0x002fe40003000000 */
[----:B------:R-:W-:Y:S02]  /*76c0*/  PLOP3.LUT P3, PT, PT, PT, UP4, 0x40, 0x4 ;  /* 0x000000000004781c */ /* 0x000fe40003f6e848 */
[----:B------:R-:W-:Y:S02]  /*76d0*/  SEL R128, RZ, 0x4, P5 ;  /* 0x00000004ff807807 */ /* 0x000fe40002800000 */
[----:B------:R-:W-:Y:S02]  /*76e0*/  IADD3 R122, P5, PT, R156, UR74, RZ ;  /* 0x0000004a9c7a7c10 */ /* 0x000fe4000ffbe0ff */
[----:B------:R-:W-:Y:S02]  /*76f0*/  SEL R125, R124, RZ, P4 ;  /* 0x000000ff7c7d7207 */ /* 0x000fe40002000000 */
[----:B------:R-:W-:-:S02]  /*7700*/  IADD3 R124, P4, PT, R112, UR74, RZ ;  /* 0x0000004a707c7c10 */ /* 0x000fc4000ff9e0ff */
[----:B------:R-:W-:Y:S02]  /*7710*/  SEL R128, R128, RZ, P3 ;  /* 0x000000ff80807207 */ /* 0x000fe40001800000 */
[----:B------:R-:W-:Y:S02]  /*7720*/  ISETP.NE.U32.AND P3, PT, R132, RZ, PT ;  /* 0x000000ff8400720c */ /* 0x000fe40003f65070 */
[----:B------:R-:W-:Y:S02]  /*7730*/  IADD3.X R123, PT, PT, R155, UR37, RZ, P5, !PT ;  /* 0x000000259b7b7c10 */ /* 0x000fe4000affe4ff */
[----:B------:R-:W-:Y:S02]  /*7740*/  ISETP.NE.U32.AND P1, PT, R125, RZ, PT ;  /* 0x000000ff7d00720c */ /* 0x000fe40003f25070 */
[----:B------:R-:W-:Y:S01]  /*7750*/  IADD3.X R125, PT, PT, R111, UR37, RZ, P4, !PT ;  /* 0x000000256f7d7c10 */ /* 0x000fe2000a7fe4ff */
[----:B------:R1:W-:Y:S01]  /*7760*/  LDGSTS.E [R135+0x2008], desc[UR38][R122.64], P2 ;  /* 0x020080007a877fae */ /* 0x0003e200091a1026 */
[----:B------:R-:W-:-:S02]  /*7770*/  ISETP.GE.AND P4, PT, R13, UR32, PT ;  /* 0x000000200d007c0c */ /* 0x000fc4000bf86270 */
[----:B------:R-:W-:Y:S02]  /*7780*/  ISETP.NE.U32.AND P5, PT, R128, RZ, PT ;  /* 0x000000ff8000720c */ /* 0x000fe40003fa5070 */
[----:B------:R-:W-:Y:S01]  /*7790*/  PLOP3.LUT P2, PT, PT, PT, UP4, 0x40, 0x4 ;  /* 0x000000000004781c */ /* 0x000fe20003f4e848 */
[----:B------:R2:W-:Y:S01]  /*77a0*/  LDGSTS.E [R133], desc[UR38][R124.64], P3 ;  /* 0x000000007c857fae */ /* 0x0005e200099a1026 */
[----:B------:R-:W-:Y:S02]  /*77b0*/  SEL R129, RZ, 0x4, P4 ;  /* 0x00000004ff817807 */ /* 0x000fe40002000000 */
[----:B------:R-:W-:Y:S02]  /*77c0*/  IADD3 R128, P4, PT, R110, UR74, RZ ;  /* 0x0000004a6e807c10 */ /* 0x000fe4000ff9e0ff */
[----:B------:R-:W-:Y:S01]  /*77d0*/  ISETP.GE.AND P6, PT, R42, UR32, PT ;  /* 0x000000202a007c0c */ /* 0x000fe2000bfc6270 */
[----:B-1----:R-:W-:Y:S01]  /*77e0*/  VIADD R135, R56, UR5 ;  /* 0x0000000538877c36 */ /* 0x002fe20008000000 */
[----:B------:R-:W-:-:S02]  /*77f0*/  SEL R126, R129, RZ, P2 ;  /* 0x000000ff817e7207 */ /* 0x000fc40001000000 */
[----:B------:R-:W-:Y:S02]  /*7800*/  IADD3.X R129, PT, PT, R109, UR37, RZ, P4, !PT ;  /* 0x000000256d817c10 */ /* 0x000fe4000a7fe4ff */
[----:B------:R-:W-:Y:S02]  /*7810*/  ISETP.GE.AND P4, PT, R43, UR32, PT ;  /* 0x000000202b007c0c */ /* 0x000fe4000bf86270 */
[----:B------:R-:W-:Y:S01]  /*7820*/  PLOP3.LUT P3, PT, PT, PT, UP4, 0x40, 0x4 ;  /* 0x000000000004781c */ /* 0x000fe20003f6e848 */
[----:B------:R-:W-:Y:S01]  /*7830*/  LDGSTS.E [R133+0x8], desc[UR38][R128.64], P5 ;  /* 0x0000800080857fae */ /* 0x000fe2000a9a1026 */
[----:B------:R-:W-:Y:S02]  /*7840*/  SEL R122, RZ, 0x4, P6 ;  /* 0x00000004ff7a7807 */ /* 0x000fe40003000000 */
[----:B------:R-:W-:Y:S02]  /*7850*/  PLOP3.LUT P6, PT, PT, PT, UP4, 0x40, 0x4 ;  /* 0x000000000004781c */ /* 0x000fe40003fce848 */
[----:B------:R-:W-:-:S02]  /*7860*/  SEL R123, RZ, 0x4, P4 ;  /* 0x00000004ff7b7807 */ /* 0x000fc40002000000 */
[----:B------:R-:W-:Y:S02]  /*7870*/  ISETP.NE.U32.AND P2, PT, R126, RZ, PT ;  /* 0x000000ff7e00720c */ /* 0x000fe40003f45070 */
[----:B--2---:R-:W-:Y:S02]  /*7880*/  SEL R125, R122, RZ, P3 ;  /* 0x000000ff7a7d7207 */ /* 0x004fe40001800000 */
[----:B------:R-:W-:Y:S02]  /*7890*/  IADD3 R122, P3, PT, R154, UR74, RZ ;  /* 0x0000004a9a7a7c10 */ /* 0x000fe4000ff7e0ff */
[----:B------:R-:W-:Y:S02]  /*78a0*/  SEL R126, R123, RZ, P6 ;  /* 0x000000ff7b7e7207 */ /* 0x000fe40003000000 */
[----:B------:R-:W-:Y:S02]  /*78b0*/  IADD3 R124, P6, PT, R100, UR74, RZ ;  /* 0x0000004a647c7c10 */ /* 0x000fe4000ffde0ff */
[----:B------:R-:W-:-:S02]  /*78c0*/  IADD3.X R123, PT, PT, R153, UR37, RZ, P3, !PT ;  /* 0x00000025997b7c10 */ /* 0x000fc40009ffe4ff */
[----:B------:R-:W-:Y:S02]  /*78d0*/  ISETP.NE.U32.AND P3, PT, R125, RZ, PT ;  /* 0x000000ff7d00720c */ /* 0x000fe40003f65070 */
[----:B------:R-:W-:Y:S01]  /*78e0*/  IADD3.X R125, PT, PT, R99, UR37, RZ, P6, !PT ;  /* 0x00000025637d7c10 */ /* 0x000fe2000b7fe4ff */
[----:B------:R-:W-:Y:S01]  /*78f0*/  LDGSTS.E [R133+0x2000], desc[UR38][R122.64], P1 ;  /* 0x020000007a857fae */ /* 0x000fe200089a1026 */
[----:B------:R-:W-:Y:S02]  /*7900*/  ISETP.GE.AND P5, PT, R44, UR32, PT ;  /* 0x000000202c007c0c */ /* 0x000fe4000bfa6270 */
[----:B------:R-:W-:Y:S01]  /*7910*/  ISETP.NE.U32.AND P4, PT, R126, RZ, PT ;  /* 0x000000ff7e00720c */ /* 0x000fe20003f85070 */
[----:B------:R1:W-:Y:S01]  /*7920*/  LDGSTS.E [R133+0x2008], desc[UR38][R124.64], P2 ;  /* 0x020080007c857fae */ /* 0x0003e200091a1026 */
[----:B------:R-:W-:Y:S02]  /*7930*/  IADD3 R126, P6, PT, R108, UR74, RZ ;  /* 0x0000004a6c7e7c10 */ /* 0x000fe4000ffde0ff */
[----:B------:R-:W-:-:S02]  /*7940*/  ISETP.GE.AND P2, PT, R45, UR32, PT ;  /* 0x000000202d007c0c */ /* 0x000fc4000bf46270 */
[----:B------:R-:W-:Y:S02]  /*7950*/  PLOP3.LUT P1, PT, PT, PT, UP4, 0x40, 0x4 ;  /* 0x000000000004781c */ /* 0x000fe40003f2e848 */
[----:B------:R-:W-:Y:S02]  /*7960*/  SEL R132, RZ, 0x4, P5 ;  /* 0x00000004ff847807 */ /* 0x000fe40002800000 */
[----:B------:R-:W-:Y:S02]  /*7970*/  IADD3.X R127, PT, PT, R107, UR37, RZ, P6, !PT ;  /* 0x000000256b7f7c10 */ /* 0x000fe4000b7fe4ff */
[----:B------:R-:W-:Y:S01]  /*7980*/  PLOP3.LUT P5, PT, PT, PT, UP4, 0x40, 0x4 ;  /* 0x000000000004781c */ /* 0x000fe20003fae848 */
[----:B-1----:R-:W-:Y:S01]  /*7990*/  VIADD R133, R51, UR5 ;  /* 0x0000000533857c36 */ /* 0x002fe20008000000 */
[----:B------:R-:W-:Y:S01]  /*79a0*/  ISETP.GE.AND P6, PT, R47, UR32, PT ;  /* 0x000000202f007c0c */ /* 0x000fe2000bfc6270 */
[----:B------:R-:W-:Y:S01]  /*79b0*/  ULEA UR5, UR35, UR29, 0xd ;  /* 0x0000001d23057291 */ /* 0x000fe2000f8e68ff */
[----:B------:R-:W-:-:S02]  /*79c0*/  SEL R128, RZ, 0x4, P2 ;  /* 0x00000004ff807807 */ /* 0x000fc40001000000 */
[----:B------:R-:W-:Y:S01]  /*79d0*/  SEL R132, R132, RZ, P1 ;  /* 0x000000ff84847207 */ /* 0x000fe20000800000 */
[----:B------:R1:W-:Y:S01]  /*79e0*/  LDGSTS.E [R133], desc[UR38][R126.64], P3 ;  /* 0x000000007e857fae */ /* 0x0003e200099a1026 */
[----:B------:R-:W-:Y:S01]  /*79f0*/  PLOP3.LUT P1, PT, PT, PT, UP4, 0x40, 0x4 ;  /* 0x000000000004781c */ /* 0x000fe20003f2e848 */
[----:B------:R-:W-:Y:S01]  /*7a00*/  VIADD R177, R5, UR5 ;  /* 0x0000000505b17c36 */ /* 0x000fe20008000000 */
[----:B------:R-:W-:Y:S02]  /*7a10*/  SEL R123, RZ, 0x4, P6 ;  /* 0x00000004ff7b7807 */ /* 0x000fe40003000000 */
[----:B------:R-:W-:Y:S02]  /*7a20*/  SEL R128, R128, RZ, P5 ;  /* 0x000000ff80807207 */ /* 0x000fe40002800000 */
[----:B------:R-:W-:Y:S02]  /*7a30*/  ISETP.NE.U32.AND P5, PT, R132, RZ, PT ;  /* 0x000000ff8400720c */ /* 0x000fe40003fa5070 */
[----:B------:R-:W-:-:S02]  /*7a40*/  IADD3 R122, P2, PT, R106, UR74, RZ ;  /* 0x0000004a6a7a7c10 */ /* 0x000fc4000ff5e0ff */
        /* <DEDUP_REMOVED lines=8> */
[----:B------:R3:W-:Y:S01]  /*7ad0*/  LDGSTS.E [R133+0x2000], desc[UR38][R124.64], P5 ;  /* 0x020000007c857fae */ /* 0x0007e2000a9a1026 */
[----:B------:R-:W-:Y:S02]  /*7ae0*/  IADD3 R128, P5, PT, R150, UR74, RZ ;  /* 0x0000004a96807c10 */ /* 0x000fe4000ffbe0ff */
[----:B------:R-:W-:Y:S02]  /*7af0*/  ISETP.GE.AND P6, PT, R49, UR32, PT ;  /* 0x0000002031007c0c */ /* 0x000fe4000bfc6270 */
[----:B------:R-:W-:Y:S02]  /*7b00*/  PLOP3.LUT P4, PT, PT, PT, UP4, 0x40, 0x4 ;  /* 0x000000000004781c */ /* 0x000fe40003f8e848 */
[----:B------:R-:W-:Y:S02]  /*7b10*/  SEL R132, RZ, 0x4, P3 ;  /* 0x00000004ff847807 */ /* 0x000fe40001800000 */
[----:B------:R-:W-:-:S02]  /*7b20*/  IADD3.X R129, PT, PT, R149, UR37, RZ, P5, !PT ;  /* 0x0000002595817c10 */ /* 0x000fc4000affe4ff */
[----:B------:R-:W-:Y:S02]  /*7b30*/  PLOP3.LUT P5, PT, PT, PT, UP4, 0x40, 0x4 ;  /* 0x000000000004781c */ /* 0x000fe40003fae848 */
[----:B------:R-:W-:Y:S01]  /*7b40*/  ISETP.GE.AND P3, PT, R50, UR32, PT ;  /* 0x0000002032007c0c */ /* 0x000fe2000bf66270 */
[----:B------:R4:W-:Y:S01]  /*7b50*/  LDGSTS.E [R133+0x2008], desc[UR38][R128.64], P1 ;  /* 0x0200800080857fae */ /* 0x0009e200089a1026 */
[----:B-1----:R-:W-:Y:S02]  /*7b60*/  SEL R126, RZ, 0x4, P6 ;  /* 0x00000004ff7e7807 */ /* 0x002fe40003000000 */
[----:B------:R-:W-:Y:S02]  /*7b70*/  SEL R132, R132, RZ, P4 ;  /* 0x000000ff84847207 */ /* 0x000fe40002000000 */
[----:B------:R-:W-:Y:S02]  /*7b80*/  PLOP3.LUT P4, PT, PT, PT, UP4, 0x40, 0x4 ;  /* 0x000000000004781c */ /* 0x000fe40003f8e848 */
[----:B--2---:R-:W-:-:S02]  /*7b90*/  SEL R123, RZ, 0x4, P3 ;  /* 0x00000004ff7b7807 */ /* 0x004fc40001800000 */
[----:B------:R-:W-:Y:S02]  /*7ba0*/  SEL R126, R126, RZ, P5 ;  /* 0x000000ff7e7e7207 */ /* 0x000fe40002800000 */
[----:B------:R-:W-:Y:S02]  /*7bb0*/  ISETP.NE.U32.AND P5, PT, R132, RZ, PT ;  /* 0x000000ff8400720c */ /* 0x000fe40003fa5070 */
[----:B------:R-:W-:Y:S02]  /*7bc0*/  IADD3 R122, P3, PT, R104, UR74, RZ ;  /* 0x0000004a687a7c10 */ /* 0x000fe4000ff7e0ff */
[----:B---3--:R-:W-:Y:S02]  /*7bd0*/  SEL R125, R123, RZ, P4 ;  /* 0x000000ff7b7d7207 */ /* 0x008fe40002000000 */
[----:B------:R-:W-:Y:S02]  /*7be0*/  IADD3 R124, P6, PT, R64, UR74, RZ ;  /* 0x0000004a407c7c10 */ /* 0x000fe4000ffde0ff */
[----:B------:R-:W-:-:S02]  /*7bf0*/  IADD3.X R123, PT, PT, R103, UR37, RZ, P3, !PT ;  /* 0x00000025677b7c10 */ /* 0x000fc40009ffe4ff */
[----:B------:R-:W-:Y:S02]  /*7c00*/  ISETP.NE.U32.AND P4, PT, R125, RZ, PT ;  /* 0x000000ff7d00720c */ /* 0x000fe40003f85070 */
[----:B------:R-:W-:Y:S01]  /*7c10*/  IADD3.X R125, PT, PT, R173, UR37, RZ, P6, !PT ;  /* 0x00000025ad7d7c10 */ /* 0x000fe2000b7fe4ff */
[----:B------:R1:W-:Y:S01]  /*7c20*/  LDGSTS.E [R135], desc[UR38][R122.64], P2 ;  /* 0x000000007a877fae */ /* 0x0003e200091a1026 */
        /* <DEDUP_REMOVED lines=8> */
[----:B------:R-:W-:Y:S02]  /*7cb0*/  PLOP3.LUT P2, PT, PT, PT, UP4, 0x40, 0x4 ;  /* 0x000000000004781c */ /* 0x000fe40003f4e848 */
[----:B------:R-:W-:Y:S01]  /*7cc0*/  ISETP.GE.AND P1, PT, R54, UR32, PT ;  /* 0x0000002036007c0c */ /* 0x000fe2000bf26270 */
[----:B------:R-:W-:Y:S01]  /*7cd0*/  LDGSTS.E [R135+0x2000], desc[UR38][R126.64], P3 ;  /* 0x020000007e877fae */ /* 0x000fe200099a1026 */
[----:B----4-:R-:W-:-:S02]  /*7ce0*/  SEL R128, RZ, 0x4, P6 ;  /* 0x00000004ff807807 */ /* 0x010fc40003000000 */
[----:B------:R-:W-:Y:S02]  /*7cf0*/  SEL R132, R132, RZ, P5 ;  /* 0x000000ff84847207 */ /* 0x000fe40002800000 */
[----:B------:R-:W-:Y:S02]  /*7d00*/  PLOP3.LUT P5, PT, PT, PT, UP4, 0x40, 0x4 ;  /* 0x000000000004781c */ /* 0x000fe40003fae848 */
[----:B-1----:R-:W-:Y:S02]  /*7d10*/  SEL R123, RZ, 0x4, P1 ;  /* 0x00000004ff7b7807 */ /* 0x002fe40000800000 */
[----:B------:R-:W-:Y:S02]  /*7d20*/  SEL R128, R128, RZ, P2 ;  /* 0x000000ff80807207 */ /* 0x000fe40001000000 */
[----:B------:R-:W-:Y:S02]  /*7d30*/  ISETP.NE.U32.AND P2, PT, R132, RZ, PT ;  /* 0x000000ff8400720c */ /* 0x000fe40003f45070 */
[----:B------:R-:W-:-:S02]  /*7d40*/  IADD3 R122, P1, PT, R146, UR74, RZ ;  /* 0x0000004a927a7c10 */ /* 0x000fc4000ff3e0ff */
[----:B--2---:R-:W-:Y:S02]  /*7d50*/  SEL R125, R123, RZ, P5 ;  /* 0x000000ff7b7d7207 */ /* 0x004fe40002800000 */
[----:B------:R-:W-:Y:S02]  /*7d60*/  IADD3 R124, P6, PT, R172, UR74, RZ ;  /* 0x0000004aac7c7c10 */ /* 0x000fe4000ffde0ff */
[----:B------:R-:W-:Y:S02]  /*7d70*/  IADD3.X R123, PT, PT, R145, UR37, RZ, P1, !PT ;  /* 0x00000025917b7c10 */ /* 0x000fe40008ffe4ff */
[----:B------:R-:W-:Y:S02]  /*7d80*/  ISETP.NE.U32.AND P1, PT, R125, RZ, PT ;  /* 0x000000ff7d00720c */ /* 0x000fe40003f25070 */
[----:B------:R-:W-:Y:S01]  /*7d90*/  IADD3.X R125, PT, PT, R171, UR37, RZ, P6, !PT ;  /* 0x00000025ab7d7c10 */ /* 0x000fe2000b7fe4ff */
[----:B------:R1:W-:Y:S01]  /*7da0*/  LDGSTS.E [R135+0x2008], desc[UR38][R122.64], P4 ;  /* 0x020080007a877fae */ /* 0x0003e2000a1a1026 */
[----:B------:R-:W-:-:S02]  /*7db0*/  ISETP.NE.U32.AND P5, PT, R128, RZ, PT ;  /* 0x000000ff8000720c */ /* 0x000fc40003fa5070 */
[----:B------:R-:W-:Y:S01]  /*7dc0*/  IADD3 R128, P4, PT, R170, UR74, RZ ;  /* 0x0000004aaa807c10 */ /* 0x000fe2000ff9e0ff */
[----:B------:R2:W-:Y:S01]  /*7dd0*/  LDGSTS.E [R137], desc[UR38][R124.64], P2 ;  /* 0x000000007c897fae */ /* 0x0005e200091a1026 */
[----:B------:R-:W-:Y:S02]  /*7de0*/  ISETP.GE.AND P2, PT, R55, UR32, PT ;  /* 0x0000002037007c0c */ /* 0x000fe4000bf46270 */
[----:B------:R-:W-:Y:S02]  /*7df0*/  IADD3 R132, P6, PT, R144, UR74, RZ ;  /* 0x0000004a90847c10 */ /* 0x000fe4000ffde0ff */
[----:B------:R-:W-:Y:S02]  /*7e00*/  IADD3.X R129, PT, PT, R169, UR37, RZ, P4, !PT ;  /* 0x00000025a9817c10 */ /* 0x000fe4000a7fe4ff */
[----:B------:R-:W-:Y:S02]  /*7e10*/  ISETP.GE.AND P4, PT, R57, UR32, PT ;  /* 0x0000002039007c0c */ /* 0x000fe4000bf86270 */
[----:B------:R-:W-:Y:S01]  /*7e20*/  PLOP3.LUT P3, PT, PT, PT, UP4, 0x40, 0x4 ;  /* 0x000000000004781c */ /* 0x000fe20003f6e848 */
[----:B------:R-:W-:Y:S01]  /*7e30*/  LDGSTS.E [R137+0x8], desc[UR38][R128.64], P5 ;  /* 0x0000800080897fae */ /* 0x000fe2000a9a1026 */
[----:B------:R-:W-:-:S02]  /*7e40*/  SEL R134, RZ, 0x4, P2 ;  /* 0x00000004ff867807 */ /* 0x000fc40001000000 */
[----:B------:R-:W-:Y:S02]  /*7e50*/  IADD3.X R133, PT, PT, R143, UR37, RZ, P6, !PT ;  /* 0x000000258f857c10 */ /* 0x000fe4000b7fe4ff */
[----:B------:R-:W-:Y:S02]  /*7e60*/  ISETP.GE.AND P6, PT, R12, UR32, PT ;  /* 0x000000200c007c0c */ /* 0x000fe4000bfc6270 */
[----:B------:R-:W-:Y:S01]  /*7e70*/  PLOP3.LUT P2, PT, PT, PT, UP4, 0x40, 0x4 ;  /* 0x000000000004781c */ /* 0x000fe20003f4e848 */
[----:B------:R3:W-:Y:S01]  /*7e80*/  LDGSTS.E [R137+0x2000], desc[UR38][R132.64], P1 ;  /* 0x0200000084897fae */ /* 0x0007e200089a1026 */
[----:B-1----:R-:W-:Y:S02]  /*7e90*/  SEL R122, RZ, 0x4, P4 ;  /* 0x00000004ff7a7807 */ /* 0x002fe40002000000 */
[----:B------:R-:W-:Y:S02]  /*7ea0*/  SEL R134, R134, RZ, P3 ;  /* 0x000000ff86867207 */ /* 0x000fe40001800000 */
[----:B------:R-:W-:-:S02]  /*7eb0*/  PLOP3.LUT P3, PT, PT, PT, UP4, 0x40, 0x4 ;  /* 0x000000000004781c */ /* 0x000fc40003f6e848 */
[----:B------:R-:W-:Y:S02]  /*7ec0*/  SEL R123, RZ, 0x4, P6 ;  /* 0x00000004ff7b7807 */ /* 0x000fe40003000000 */
[----:B------:R-:W-:Y:S02]  /*7ed0*/  ISETP.GE.AND P4, PT, R59, UR32, PT ;  /* 0x000000203b007c0c */ /* 0x000fe4000bf86270 */
[----:B------:R-:W-:Y:S02]  /*7ee0*/  SEL R122, R122, RZ, P2 ;  /* 0x000000ff7a7a7207 */ /* 0x000fe40001000000 */
[----:B------:R-:W-:Y:S02]  /*7ef0*/  ISETP.NE.U32.AND P2, PT, R134, RZ, PT ;  /* 0x000000ff8600720c */ /* 0x000fe40003f45070 */
[----:B------:R-:W-:Y:S02]  /*7f00*/  SEL R123, R123, RZ, P3 ;  /* 0x000000ff7b7b7207 */ /* 0x000fe40001800000 */
[----:B--2---:R-:W-:-:S02]  /*7f10*/  SEL R124, RZ, 0x4, P4 ;  /* 0x00000004ff7c7807 */ /* 0x004fc40002000000 */
[----:B------:R-:W-:Y:S02]  /*7f20*/  ISETP.NE.U32.AND P3, PT, R122, RZ, PT ;  /* 0x000000ff7a00720c */ /* 0x000fe40003f65070 */
[----:B------:R-:W-:Y:S02]  /*7f30*/  IADD3 R122, P4, PT, R142, UR74, RZ ;  /* 0x0000004a8e7a7c10 */ /* 0x000fe4000ff9e0ff */
[----:B------:R-:W-:Y:S02]  /*7f40*/  PLOP3.LUT P6, PT, PT, PT, UP4, 0x40, 0x4 ;  /* 0x000000000004781c */ /* 0x000fe40003fce848 */
[----:B------:R-:W-:Y:S02]  /*7f50*/  ISETP.NE.U32.AND P5, PT, R123, RZ, PT ;  /* 0x000000ff7b00720c */ /* 0x000fe40003fa5070 */
[----:B------:R-:W-:Y:S02]  /*7f60*/  IADD3.X R123, PT, PT, R141, UR37, RZ, P4, !PT ;  /* 0x000000258d7b7c10 */ /* 0x000fe4000a7fe4ff */
[----:B------:R-:W-:-:S02]  /*7f70*/  SEL R124, R124, RZ, P6 ;  /* 0x000000ff7c7c7207 */ /* 0x000fc40003000000 */
[----:B------:R-:W-:Y:S01]  /*7f80*/  ISETP.GE.AND P4, PT, R14, UR32, PT ;  /* 0x000000200e007c0c */ /* 0x000fe2000bf86270 */
[----:B------:R1:W-:Y:S01]  /*7f90*/  LDGSTS.E [R137+0x2008], desc[UR38][R122.64], P2 ;  /* 0x020080007a897fae */ /* 0x0003e200091a1026 */
[----:B------:R-:W-:Y:S02]  /*7fa0*/  IADD3 R126, P1, PT, R168, UR74, RZ ;  /* 0x0000004aa87e7c10 */ /* 0x000fe4000ff3e0ff */
[----:B------:R-:W-:Y:S02]  /*7fb0*/  ISETP.NE.U32.AND P6, PT, R124, RZ, PT ;  /* 0x000000ff7c00720c */ /* 0x000fe40003fc5070 */
[----:B------:R-:W-:Y:S02]  /*7fc0*/  PLOP3.LUT P2, PT, PT, PT, UP4, 0x40, 0x4 ;  /* 0x000000000004781c */ /* 0x000fe40003f4e848 */
[----:B------:R-:W-:Y:S02]  /*7fd0*/  SEL R124, RZ, 0x4, P4 ;  /* 0x00000004ff7c7807 */ /* 0x000fe40002000000 */
[----:B------:R-:W-:-:S02]  /*7fe0*/  IADD3.X R127, PT, PT, R167, UR37, RZ, P1, !PT ;  /* 0x00000025a77f7c10 */ /* 0x000fc40008ffe4ff */
[----:B------:R-:W-:Y:S01]  /*7ff0*/  ISETP.GE.AND P4, PT, R6, UR32, PT ;  /* 0x0000002006007c0c */ /* 0x000fe2000bf86270 */
[----:B------:R-:W-:Y:S01]  /*8000*/  UIADD3 UR32, UPT, UPT, UR32, -0x40, URZ ;  /* 0xffffffc020207890 */ /* 0x000fe2000fffe0ff */
[----:B------:R-:W-:Y:S01]  /*8010*/  IADD3 R134, P1, PT, R102, UR74, RZ ;  /* 0x0000004a66867c10 */ /* 0x000fe2000ff3e0ff */
[----:B------:R2:W-:Y:S01]  /*8020*/  LDGSTS.E [R175], desc[UR38][R126.64], P3 ;  /* 0x000000007eaf7fae */ /* 0x0005e200099a1026 */
[----:B------:R-:W-:Y:S02]  /*8030*/  SEL R124, R124, RZ, P2 ;  /* 0x000000ff7c7c7207 */ /* 0x000fe40001000000 */
[----:B------:R-:W-:Y:S02]  /*8040*/  PLOP3.LUT P2, PT, PT, PT, UP4, 0x40, 0x4 ;  /* 0x000000000004781c */ /* 0x000fe40003f4e848 */
[----:B------:R-:W-:Y:S02]  /*8050*/  SEL R125, RZ, 0x4, P4 ;  /* 0x00000004ff7d7807 */ /* 0x000fe40002000000 */
[----:B------:R-:W-:-:S02]  /*8060*/  IADD3.X R135, PT, PT, R101, UR37, RZ, P1, !PT ;  /* 0x0000002565877c10 */ /* 0x000fc40008ffe4ff */
[----:B------:R-:W-:Y:S02]  /*8070*/  ISETP.NE.U32.AND P1, PT, R124, RZ, PT ;  /* 0x000000ff7c00720c */ /* 0x000fe40003f25070 */
[----:B------:R-:W-:Y:S01]  /*8080*/  SEL R125, R125, RZ, P2 ;  /* 0x000000ff7d7d7207 */ /* 0x000fe20001000000 */
[----:B------:R4:W-:Y:S01]  /*8090*/  LDGSTS.E [R175+0x8], desc[UR38][R134.64], P5 ;  /* 0x0000800086af7fae */ /* 0x0009e2000a9a1026 */
[----:B---3--:R-:W-:Y:S02]  /*80a0*/  IADD3 R132, P2, PT, R140, UR74, RZ ;  /* 0x0000004a8c847c10 */ /* 0x008fe4000ff5e0ff */
[----:B------:R-:W-:Y:S01]  /*80b0*/  IADD3 R124, P4, PT, R98, UR74, RZ ;  /* 0x0000004a627c7c10 */ /* 0x000fe2000ff9e0ff */
[----:B------:R-:W-:Y:S01]  /*80c0*/  UIADD3 UR74, UP5, UPT, UR74, UR71, URZ ;  /* 0x000000474a4a7290 */ /* 0x000fe2000ffbe0ff */
[----:B------:R-:W-:Y:S02]  /*80d0*/  ISETP.NE.U32.AND P3, PT, R125, RZ, PT ;  /* 0x000000ff7d00720c */ /* 0x000fe40003f65070 */
[----:B------:R-:W-:-:S02]  /*80e0*/  IADD3.X R133, PT, PT, R139, UR37, RZ, P2, !PT ;  /* 0x000000258b857c10 */ /* 0x000fc400097fe4ff */
[----:B------:R-:W-:Y:S01]  /*80f0*/  IADD3.X R125, PT, PT, R97, UR37, RZ, P4, !PT ;  /* 0x00000025617d7c10 */ /* 0x000fe2000a7fe4ff */
[----:B------:R-:W-:Y:S01]  /*8100*/  UIADD3.X UR37, UPT, UPT, UR37, UR70, URZ, UP5, !UPT ;  /* 0x0000004625257290 */ /* 0x000fe2000affe4ff */
[----:B-1----:R-:W-:Y:S01]  /*8110*/  IADD3 R122, P2, PT, R96, UR72, RZ ;  /* 0x00000048607a7c10 */ /* 0x002fe2000ff5e0ff */
[----:B------:R1:W-:Y:S01]  /*8120*/  LDGSTS.E [R175+0x2000], desc[UR38][R132.64], P6 ;  /* 0x0200000084af7fae */ /* 0x0003e2000b1a1026 */
[----:B------:R-:W-:Y:S02]  /*8130*/  IADD3 R128, P4, PT, R88, UR72, RZ ;  /* 0x0000004858807c10 */ /* 0x000fe4000ff9e0ff */
[----:B------:R-:W-:Y:S01]  /*8140*/  IADD3.X R123, PT, PT, R95, UR36, RZ, P2, !PT ;  /* 0x000000245f7b7c10 */ /* 0x000fe200097fe4ff */
[----:B------:R3:W-:Y:S01]  /*8150*/  LDGSTS.E [R175+0x2008], desc[UR38][R124.64], P1 ;  /* 0x020080007caf7fae */ /* 0x0007e200089a1026 */
[----:B--2---:R-:W-:Y:S02]  /*8160*/  IADD3 R126, P1, PT, R80, UR72, RZ ;  /* 0x00000048507e7c10 */ /* 0x004fe4000ff3e0ff */
[----:B----4-:R-:W-:Y:S01]  /*8170*/  IADD3 R134, P2, PT, R72, UR72, RZ ;  /* 0x0000004848867c10 */ /* 0x010fe2000ff5e0ff */
[----:B------:R-:W0:Y:S01]  /*8180*/  LDGDEPBAR ;  /* 0x00000000000079af */ /* 0x000e220000000000 */
[----:B------:R-:W-:-:S02]  /*8190*/  IADD3.X R127, PT, PT, R79, UR36, RZ, P1, !PT ;  /* 0x000000244f7f7c10 */ /* 0x000fc40008ffe4ff */
[----:B------:R-:W-:Y:S01]  /*81a0*/  IADD3.X R129, PT, PT, R87, UR36, RZ, P4, !PT ;  /* 0x0000002457817c10 */ /* 0x000fe2000a7fe4ff */
[----:B------:R2:W-:Y:S01]  /*81b0*/  LDGSTS.E [R177+0xc000], desc[UR38][R122.64], P3 ;  /* 0x0c0000007ab17fae */ /* 0x0005e200099a1026 */
[----:B-1----:R-:W-:Y:S02]  /*81c0*/  IADD3 R132, P1, PT, R94, UR72, RZ ;  /* 0x000000485e847c10 */ /* 0x002fe4000ff3e0ff */
[----:B------:R-:W-:Y:S01]  /*81d0*/  IADD3.X R135, PT, PT, R71, UR36, RZ, P2, !PT ;  /* 0x0000002447877c10 */ /* 0x000fe200097fe4ff */
[----:B------:R1:W-:Y:S01]  /*81e0*/  LDGSTS.E [R177+0xc400], desc[UR38][R128.64], P3 ;  /* 0x0c40000080b17fae */ /* 0x0003e200099a1026 */
[----:B---3--:R-:W-:Y:S01]  /*81f0*/  IADD3 R124, P2, PT, R86, UR72, RZ ;  /* 0x00000048567c7c10 */ /* 0x008fe2000ff5e0ff */
[----:B------:R-:W-:Y:S01]  /*8200*/  VIADD R175, R61, UR5 ;  /* 0x000000053daf7c36 */ /* 0x000fe20008000000 */
[----:B------:R-:W-:Y:S01]  /*8210*/  IADD3.X R133, PT, PT, R93, UR36, RZ, P1, !PT ;  /* 0x000000245d857c10 */ /* 0x000fe20008ffe4ff */
[----:B------:R3:W-:Y:S01]  /*8220*/  LDGSTS.E [R177+0xc800], desc[UR38][R126.64], P3 ;  /* 0x0c8000007eb17fae */ /* 0x0007e200099a1026 */
[----:B------:R-:W-:-:S02]  /*8230*/  IADD3.X R125, PT, PT, R85, UR36, RZ, P2, !PT ;  /* 0x00000024557d7c10 */ /* 0x000fc400097fe4ff */
[----:B--2---:R-:W-:Y:S01]  /*8240*/  IADD3 R122, P1, PT, R78, UR72, RZ ;  /* 0x000000484e7a7c10 */ /* 0x004fe2000ff3e0ff */
[----:B------:R2:W-:Y:S01]  /*8250*/  LDGSTS.E [R177+0xcc00], desc[UR38][R134.64], P3 ;  /* 0x0cc0000086b17fae */ /* 0x0005e200099a1026 */
[----:B-1----:R-:W-:-:S03]  /*8260*/  IADD3 R128, P2, PT, R70, UR72, RZ ;  /* 0x0000004846807c10 */ /* 0x002fc6000ff5e0ff */
[----:B------:R1:W-:Y:S01]  /*8270*/  LDGSTS.E [R175+0xc100], desc[UR38][R132.64], P3 ;  /* 0x0c10000084af7fae */ /* 0x0003e200099a1026 */
[----:B------:R-:W-:Y:S02]  /*8280*/  IADD3.X R123, PT, PT, R77, UR36, RZ, P1, !PT ;  /* 0x000000244d7b7c10 */ /* 0x000fe40008ffe4ff */
[----:B---3--:R-:W-:Y:S01]  /*8290*/  IADD3 R126, P1, PT, R92, UR72, RZ ;  /* 0x000000485c7e7c10 */ /* 0x008fe2000ff3e0ff */
[----:B------:R-:W-:Y:S01]  /*82a0*/  LDGSTS.E [R175+0xc500], desc[UR38][R124.64], P3 ;  /* 0x0c5000007caf7fae */ /* 0x000fe200099a1026 */
[----:B------:R-:W-:Y:S02]  /*82b0*/  IADD3.X R129, PT, PT, R69, UR36, RZ, P2, !PT ;  /* 0x0000002445817c10 */ /* 0x000fe400097fe4ff */
[----:B------:R-:W-:Y:S01]  /*82c0*/  IADD3 R136, P2, PT, R84, UR72, RZ ;  /* 0x0000004854887c10 */ /* 0x000fe2000ff5e0ff */
[----:B------:R3:W-:Y:S01]  /*82d0*/  LDGSTS.E [R175+0xc900], desc[UR38][R122.64], P3 ;  /* 0x0c9000007aaf7fae */ /* 0x0007e200099a1026 */
[----:B------:R-:W-:Y:S01]  /*82e0*/  IADD3.X R127, PT, PT, R91, UR36, RZ, P1, !PT ;  /* 0x000000245b7f7c10 */ /* 0x000fe20008ffe4ff */
[----:B--2---:R-:W-:Y:S01]  /*82f0*/  VIADD R177, R62, UR5 ;  /* 0x000000053eb17c36 */ /* 0x004fe20008000000 */
[----:B------:R-:W-:Y:S01]  /*8300*/  IADD3 R134, P1, PT, R76, UR72, RZ ;  /* 0x000000484c867c10 */ /* 0x000fe2000ff3e0ff */
[----:B------:R2:W-:Y:S01]  /*8310*/  LDGSTS.E [R175+0xcd00], desc[UR38][R128.64], P3 ;  /* 0x0cd0000080af7fae */ /* 0x0005e200099a1026 */
[----:B------:R-:W-:-:S02]  /*8320*/  IADD3.X R137, PT, PT, R83, UR36, RZ, P2, !PT ;  /* 0x0000002453897c10 */ /* 0x000fc400097fe4ff */
[----:B-1----:R-:W-:Y:S01]  /*8330*/  IADD3 R132, P2, PT, R68, UR72, RZ ;  /* 0x0000004844847c10 */ /* 0x002fe2000ff5e0ff */
[----:B------:R1:W-:Y:S01]  /*8340*/  LDGSTS.E [R177+0xc200], desc[UR38][R126.64], P3 ;  /* 0x0c2000007eb17fae */ /* 0x0003e200099a1026 */
[----:B------:R-:W-:Y:S02]  /*8350*/  IADD3.X R135, PT, PT, R75, UR36, RZ, P1, !PT ;  /* 0x000000244b877c10 */ /* 0x000fe40008ffe4ff */
[----:B------:R-:W-:Y:S01]  /*8360*/  IADD3.X R133, PT, PT, R67, UR36, RZ, P2, !PT ;  /* 0x0000002443857c10 */ /* 0x000fe200097fe4ff */
[----:B------:R-:W-:Y:S01]  /*8370*/  LDGSTS.E [R177+0xc600], desc[UR38][R136.64], P3 ;  /* 0x0c60000088b17fae */ /* 0x000fe200099a1026 */
[----:B---3--:R-:W-:Y:S02]  /*8380*/  IADD3 R122, P1, PT, R90, UR72, RZ ;  /* 0x000000485a7a7c10 */ /* 0x008fe4000ff3e0ff */
[----:B------:R-:W-:Y:S01]  /*8390*/  IADD3 R124, P2, PT, R82, UR72, RZ ;  /* 0x00000048527c7c10 */ /* 0x000fe2000ff5e0ff */
[----:B--2---:R-:W-:Y:S01]  /*83a0*/  VIADD R175, R63, UR5 ;  /* 0x000000053faf7c36 */ /* 0x004fe20008000000 */
[----:B------:R-:W-:Y:S01]  /*83b0*/  IADD3.X R123, PT, PT, R89, UR36, RZ, P1, !PT ;  /* 0x00000024597b7c10 */ /* 0x000fe20008ffe4ff */
[----:B------:R-:W-:Y:S01]  /*83c0*/  LDGSTS.E [R177+0xca00], desc[UR38][R134.64], P3 ;  /* 0x0ca0000086b17fae */ /* 0x000fe200099a1026 */
[----:B------:R-:W-:Y:S01]  /*83d0*/  IADD3 R128, P4, PT, R66, UR72, RZ ;  /* 0x0000004842807c10 */ /* 0x000fe2000ff9e0ff */
[----:B------:R-:W-:Y:S01]  /*83e0*/  USEL UR5, URZ, 0x1, !UP3 ;  /* 0x00000001ff057887 */ /* 0x000fe2000d800000 */
[----:B-1----:R-:W-:Y:S01]  /*83f0*/  IADD3 R126, P1, PT, R74, UR72, RZ ;  /* 0x000000484a7e7c10 */ /* 0x002fe2000ff3e0ff */
[----:B------:R-:W-:Y:S01]  /*8400*/  LDGSTS.E [R177+0xce00], desc[UR38][R132.64], P3 ;  /* 0x0ce0000084b17fae */ /* 0x000fe200099a1026 */
[----:B------:R-:W-:Y:S01]  /*8410*/  IADD3.X R125, PT, PT, R81, UR36, RZ, P2, !PT ;  /* 0x00000024517d7c10 */ /* 0x000fe200097fe4ff */
[----:B------:R-:W-:Y:S01]  /*8420*/  UISETP.NE.U32.AND UP3, UPT, UR69, UR6, UPT ;  /* 0x000000064500728c */ /* 0x000fe2000bf65070 */
[----:B------:R-:W-:Y:S01]  /*8430*/  IADD3.X R127, PT, PT, R73, UR36, RZ, P1, !PT ;  /* 0x00000024497f7c10 */ /* 0x000fe20008ffe4ff */
[----:B------:R1:W-:Y:S01]  /*8440*/  LDGSTS.E [R175+0xc300], desc[UR38][R122.64], P3 ;  /* 0x0c3000007aaf7fae */ /* 0x0003e200099a1026 */
[----:B------:R-:W-:Y:S01]  /*8450*/  IADD3.X R129, PT, PT, R65, UR36, RZ, P4, !PT ;  /* 0x0000002441817c10 */ /* 0x000fe2000a7fe4ff */
[----:B------:R-:W-:-:S02]  /*8460*/  UIADD3 UR72, UP4, UPT, UR72, UR73, URZ ;  /* 0x0000004948487290 */ /* 0x000fc4000ff9e0ff */
[----:B------:R2:W-:Y:S01]  /*8470*/  LDGSTS.E [R175+0xc700], desc[UR38][R124.64], P3 ;  /* 0x0c7000007caf7fae */ /* 0x0005e200099a1026 */
[----:B------:R-:W-:Y:S02]  /*8480*/  ULOP3.LUT UR5, UR7, UR5, URZ, 0x3c, !UPT ;  /* 0x0000000507057292 */ /* 0x000fe4000f8e3cff */
[----:B------:R-:W-:Y:S01]  /*8490*/  UIADD3.X UR36, UPT, UPT, UR36, UR75, URZ, UP4, !UPT ;  /* 0x0000004b24247290 */ /* 0x000fe2000a7fe4ff */
[----:B------:R2:W-:Y:S04]  /*84a0*/  LDGSTS.E [R175+0xcb00], desc[UR38][R126.64], P3 ;  /* 0x0cb000007eaf7fae */ /* 0x0005e800099a1026 */
[----:B------:R2:W-:Y:S01]  /*84b0*/  LDGSTS.E [R175+0xcf00], desc[UR38][R128.64], P3 ;  /* 0x0cf0000080af7fae */ /* 0x0005e200099a1026 */
[----:B-1----:R-:W-:-:S03]  /*84c0*/  IMAD.U32 R122, RZ, RZ, UR7 ;  /* 0x00000007ff7a7e24 */ /* 0x002fc6000f8e00ff */
[----:B------:R-:W0:Y:S01]  /*84d0*/  LDGDEPBAR ;  /* 0x00000000000079af */ /* 0x000e220000000000 */
[----:B------:R-:W-:Y:S05]  /*84e0*/  BRA.U UP3, `(.L_x_10) ;  /* 0xffffffe503507547 */ /* 0x000fea000b83ffff */
.L_x_7:
[----:B------:R-:W-:Y:S05]  /*84f0*/  BRA.U !UP2, `(.L_x_11) ;  /* 0x000000010a107547 */ /* 0x000fea000b800000 */
[----:B------:R-:W-:-:S06]  /*8500*/  USHF.L.U32 UR7, UR7, 0x1f, URZ ;  /* 0x0000001f07077899 */ /* 0x000fcc00080006ff */
[----:B------:R-:W-:-:S04]  /*8510*/  IMAD.U32 R4, RZ, RZ, UR7 ;  /* 0x00000007ff047e24 */ /* 0x000fc8000f8e00ff */
[----:B------:R-:W1:Y:S02]  /*8520*/  SYNCS.PHASECHK.TRANS64.TRYWAIT P1, [UR28], R4 ;  /* 0x00000004ff0075a7 */ /* 0x000e64000802111c */
[----:B-1----:R-:W-:Y:S05]  /*8530*/  @!P1 BRA `(.L_x_12) ;  /* 0x0000000800c49947 */ /* 0x002fea0003800000 */
.L_x_11:
[----:B------:R-:W-:-:S04]  /*8540*/  DEPBAR.LE SB0, 0x0 ;  /* 0x000080000000791a */ /* 0x000fc80000000000 */
[----:B------:R-:W-:Y:S01]  /*8550*/  BAR.SYNC.DEFER_BLOCKING 0x0 ;  /* 0x0000000000007b1d */ /* 0x000fe20000010000 */
[C---:B------:R-:W-:Y:S02]  /*8560*/  IMAD.SHL.U32 R37, R34.reuse, 0x80, RZ ;  /* 0x0000008022257824 */ /* 0x040fe400078e00ff */
[C---:B------:R-:W-:Y:S02]  /*8570*/  IMAD.SHL.U32 R36, R34.reuse, 0x10, RZ ;  /* 0x0000001022247824 */ /* 0x040fe400078e00ff */
[----:B------:R-:W-:Y:S01]  /*8580*/  IMAD.SHL.U32 R35, R34, 0x8, RZ ;  /* 0x0000000822237824 */ /* 0x000fe200078e00ff */
[----:B------:R-:W-:Y:S02]  /*8590*/  LOP3.LUT R37, R37, 0x800, RZ, 0xc0, !PT ;  /* 0x0000080025257812 */ /* 0x000fe400078ec0ff */
[----:B------:R-:W1:Y:S01]  /*85a0*/  LDC R48, c[0x0][0x3b8] ;  /* 0x0000ee00ff307b82 */ /* 0x000e620000000800 */
[----:B------:R-:W-:Y:S01]  /*85b0*/  LOP3.LUT R34, R36, 0xf0, RZ, 0xc0, !PT ;  /* 0x000000f024227812 */ /* 0x000fe200078ec0ff */
[----:B------:R-:W4:Y:S01]  /*85c0*/  LDCU.128 UR8, c[0x0][0x390] ;  /* 0x00007200ff0877ac */ /* 0x000f220008000c00 */
[----:B------:R-:W-:-:S02]  /*85d0*/  LOP3.LUT R35, R35, 0x300, RZ, 0xc0, !PT ;  /* 0x0000030023237812 */ /* 0x000fc400078ec0ff */
[----:B------:R-:W-:Y:S01]  /*85e0*/  IADD3 R34, PT, PT, R34, UR29, R37 ;  /* 0x0000001d22227c10 */ /* 0x000fe2000fffe025 */
[----:B------:R-:W5:Y:S04]  /*85f0*/  LDCU UR4, c[0x0][0x3b4] ;  /* 0x00007680ff0477ac */ /* 0x000f680008000800 */
[----:B------:R-:W-:Y:S01]  /*8600*/  IMAD.IADD R34, R35, 0x1, R34 ;  /* 0x0000000123227824 */ /* 0x000fe200078e0222 */
[----:B------:R-:W-:Y:S01]  /*8610*/  LOP3.LUT R35, R36, 0x7f0, RZ, 0xc0, !PT ;  /* 0x000007f024237812 */ /* 0x000fe200078ec0ff */
[----:B------:R-:W2:Y:S02]  /*8620*/  @!P0 SYNCS.CCTL.IV [UR29+0x12000] ;  /* 0x01200000ff0089b1 */ /* 0x000ea4000800001d */
[----:B--2---:R-:W-:Y:S06]  /*8630*/  BAR.SYNC.DEFER_BLOCKING 0x0 ;  /* 0x0000000000007b1d */ /* 0x004fec0000010000 */
[----:B------:R-:W-:Y:S01]  /*8640*/  LDTM.16dp32bit_t0_t15.x16 R4, tmem[UR26] ;  /* 0x0000001a000479ee */ /* 0x000fe20008a00000 */
[----:B------:R-:W2:Y:S01]  /*8650*/  LDTM.16dp32bit_t16_t31.x16 R4, tmem[UR26+0x10] ;  /* 0x0000101a000479ee */ /* 0x000ea20008a20000 */
[----:B------:R-:W3:Y:S01]  /*8660*/  @!P0 SYNCS.CCTL.IV [UR29+0x12008] ;  /* 0x01200800ff0089b1 */ /* 0x000ee2000800001d */
[----:B------:R-:W-:Y:S01]  /*8670*/  NOP ;  /* 0x0000000000007918 */ /* 0x000fe20000000000 */
[C---:B----4-:R-:W-:Y:S01]  /*8680*/  ISETP.GE.AND P0, PT, R33.reuse, UR10, PT ;  /* 0x0000000a21007c0c */ /* 0x050fe2000bf06270 */
[----:B-----5:R-:W-:-:S03]  /*8690*/  IMAD R33, R33, UR4, RZ ;  /* 0x0000000421217c24 */ /* 0x020fc6000f8e02ff */
[----:B------:R-:W-:Y:S01]  /*86a0*/  ISETP.LT.AND P5, PT, R32, UR11, !P0 ;  /* 0x0000000b20007c0c */ /* 0x000fe2000c7a1270 */
[----:B--2---:R-:W-:Y:S01]  /*86b0*/  IMAD.MOV.U32 R40, RZ, RZ, R4 ;  /* 0x000000ffff287224 */ /* 0x004fe200078e0004 */
[----:B------:R-:W-:Y:S01]  /*86c0*/  LEA R44, P1, R33, UR8, 0x2 ;  /* 0x00000008212c7c11 */ /* 0x000fe2000f8210ff */
[----:B------:R-:W-:Y:S01]  /*86d0*/  IMAD.MOV.U32 R4, RZ, RZ, R5 ;  /* 0x000000ffff047224 */ /* 0x000fe200078e0005 */
[----:B------:R-:W-:Y:S01]  /*86e0*/  ISETP.LT.AND P4, PT, R31, UR11, !P0 ;  /* 0x0000000b1f007c0c */ /* 0x000fe2000c781270 */
[----:B------:R-:W-:Y:S01]  /*86f0*/  IMAD.MOV.U32 R41, RZ, RZ, R6 ;  /* 0x000000ffff297224 */ /* 0x000fe200078e0006 */
[----:B------:R-:W-:Y:S01]  /*8700*/  LEA.HI.X.SX32 R46, R33, UR9, 0x2, P1 ;  /* 0x00000009212e7c11 */ /* 0x000fe200088f16ff */
[----:B------:R-:W-:Y:S01]  /*8710*/  IMAD.MOV.U32 R5, RZ, RZ, R7 ;  /* 0x000000ffff057224 */ /* 0x000fe200078e0007 */
[----:B------:R-:W-:Y:S01]  /*8720*/  ISETP.LT.AND P3, PT, R30, UR11, !P0 ;  /* 0x0000000b1e007c0c */ /* 0x000fe2000c761270 */
[----:B------:R-:W-:Y:S01]  /*8730*/  IMAD.MOV.U32 R42, RZ, RZ, R8 ;  /* 0x000000ffff2a7224 */ /* 0x000fe200078e0008 */
[----:B------:R-:W-:Y:S01]  /*8740*/  ISETP.LT.AND P2, PT, R29, UR11, !P0 ;  /* 0x0000000b1d007c0c */ /* 0x000fe2000c741270 */
[----:B------:R-:W-:-:S02]  /*8750*/  IMAD.MOV.U32 R43, RZ, RZ, R10 ;  /* 0x000000ffff2b7224 */ /* 0x000fc400078e000a */
[----:B------:R-:W-:Y:S02]  /*8760*/  IMAD.MOV.U32 R6, RZ, RZ, R9 ;  /* 0x000000ffff067224 */ /* 0x000fe400078e0009 */
[----:B------:R-:W-:Y:S01]  /*8770*/  IMAD.MOV.U32 R7, RZ, RZ, R11 ;  /* 0x000000ffff077224 */ /* 0x000fe200078e000b */
[----:B---3--:R-:W-:Y:S01]  /*8780*/  STS.128 [R34], R40 ;  /* 0x0000002822007388 */ /* 0x008fe20000000c00 */
[----:B------:R-:W-:Y:S02]  /*8790*/  IMAD.MOV.U32 R8, RZ, RZ, R12 ;  /* 0x000000ffff087224 */ /* 0x000fe400078e000c */
[----:B------:R-:W-:Y:S01]  /*87a0*/  IMAD.MOV.U32 R12, RZ, RZ, R13 ;  /* 0x000000ffff0c7224 */ /* 0x000fe200078e000d */
[----:B------:R1:W-:Y:S01]  /*87b0*/  STS.128 [R34+0x400], R4 ;  /* 0x0004000422007388 */ /* 0x0003e20000000c00 */
[----:B------:R-:W-:Y:S02]  /*87c0*/  IMAD.MOV.U32 R9, RZ, RZ, R14 ;  /* 0x000000ffff097224 */ /* 0x000fe400078e000e */
[----:B------:R-:W-:Y:S01]  /*87d0*/  IMAD.MOV.U32 R13, RZ, RZ, R15 ;  /* 0x000000ffff0d7224 */ /* 0x000fe200078e000f */
[----:B------:R-:W-:Y:S01]  /*87e0*/  BAR.SYNC.DEFER_BLOCKING 0x0 ;  /* 0x0000000000007b1d */ /* 0x000fe20000010000 */
[----:B------:R-:W-:-:S02]  /*87f0*/  IMAD.MOV.U32 R10, RZ, RZ, R16 ;  /* 0x000000ffff0a7224 */ /* 0x000fc400078e0010 */
[----:B------:R-:W-:Y:S02]  /*8800*/  IMAD.MOV.U32 R11, RZ, RZ, R18 ;  /* 0x000000ffff0b7224 */ /* 0x000fe400078e0012 */
[----:B------:R-:W-:Y:S02]  /*8810*/  IMAD.MOV.U32 R14, RZ, RZ, R17 ;  /* 0x000000ffff0e7224 */ /* 0x000fe400078e0011 */
[----:B------:R-:W-:Y:S02]  /*8820*/  IMAD.MOV.U32 R15, RZ, RZ, R19 ;  /* 0x000000ffff0f7224 */ /* 0x000fe400078e0013 */
[----:B-1----:R-:W-:-:S04]  /*8830*/  IMAD R5, R32, R48, RZ ;  /* 0x0000003020057224 */ /* 0x002fc800078e02ff */
[----:B------:R-:W-:Y:S01]  /*8840*/  IMAD R7, R48, 0x2, R5 ;  /* 0x0000000230077824 */ /* 0x000fe200078e0205 */
[----:B------:R-:W-:-:S04]  /*8850*/  LEA R4, P1, R5, R44, 0x2 ;  /* 0x0000002c05047211 */ /* 0x000fc800078210ff */
[----:B------:R-:W-:Y:S02]  /*8860*/  LEA R6, P6, R7, R44, 0x2 ;  /* 0x0000002c07067211 */ /* 0x000fe400078c10ff */
[----:B------:R-:W-:Y:S01]  /*8870*/  LEA.HI.X.SX32 R5, R5, R46, 0x2, P1 ;  /* 0x0000002e05057211 */ /* 0x000fe200008f16ff */
[----:B------:R-:W1:Y:S01]  /*8880*/  LDS.128 R36, [R35+UR29] ;  /* 0x0000001d23247984 */ /* 0x000e620008000c00 */
[----:B------:R-:W-:-:S03]  /*8890*/  ISETP.LT.AND P1, PT, R28, UR11, !P0 ;  /* 0x0000000b1c007c0c */ /* 0x000fc6000c721270 */
[----:B------:R-:W-:Y:S01]  /*88a0*/  LDS.128 R16, [R35+UR29+0x800] ;  /* 0x0008001d23107984 */ /* 0x000fe20008000c00 */
[----:B------:R-:W-:Y:S06]  /*88b0*/  BAR.SYNC.DEFER_BLOCKING 0x0 ;  /* 0x0000000000007b1d */ /* 0x000fec0000010000 */
[----:B------:R2:W-:Y:S04]  /*88c0*/  STS.128 [R34], R8 ;  /* 0x0000000822007388 */ /* 0x0005e80000000c00 */
[----:B------:R3:W-:Y:S01]  /*88d0*/  STS.128 [R34+0x400], R12 ;  /* 0x0004000c22007388 */ /* 0x0007e20000000c00 */
[----:B------:R-:W-:Y:S01]  /*88e0*/  BAR.SYNC.DEFER_BLOCKING 0x0 ;  /* 0x0000000000007b1d */ /* 0x000fe20000010000 */
[----:B--2---:R-:W-:Y:S01]  /*88f0*/  IMAD R9, R48, 0x2, R7 ;  /* 0x0000000230097824 */ /* 0x004fe200078e0207 */
[----:B------:R-:W-:-:S03]  /*8900*/  LEA.HI.X.SX32 R7, R7, R46, 0x2, P6 ;  /* 0x0000002e07077211 */ /* 0x000fc600030f16ff */
[----:B------:R-:W-:Y:S01]  /*8910*/  IMAD R11, R48, 0x2, R9 ;  /* 0x00000002300b7824 */ /* 0x000fe200078e0209 */
[----:B------:R-:W-:-:S03]  /*8920*/  LEA R8, P6, R9, R44, 0x2 ;  /* 0x0000002c09087211 */ /* 0x000fc600078c10ff */
[C---:B---3--:R-:W-:Y:S01]  /*8930*/  IMAD R12, R48.reuse, 0x2, R11 ;  /* 0x00000002300c7824 */ /* 0x048fe200078e020b */
[----:B------:R-:W-:Y:S02]  /*8940*/  LEA.HI.X.SX32 R9, R9, R46, 0x2, P6 ;  /* 0x0000002e09097211 */ /* 0x000fe400030f16ff */
[----:B------:R-:W-:Y:S01]  /*8950*/  LEA R10, P6, R11, R44, 0x2 ;  /* 0x0000002c0b0a7211 */ /* 0x000fe200078c10ff */
[----:B------:R-:W-:-:S03]  /*8960*/  IMAD R13, R48, 0x2, R12 ;  /* 0x00000002300d7824 */ /* 0x000fc600078e020c */
[----:B------:R-:W-:Y:S01]  /*8970*/  LEA.HI.X.SX32 R11, R11, R46, 0x2, P6 ;  /* 0x0000002e0b0b7211 */ /* 0x000fe200030f16ff */
[----:B------:R-:W2:Y:S04]  /*8980*/  LDS.128 R40, [R35+UR29] ;  /* 0x0000001d23287984 */ /* 0x000ea80008000c00 */
[----:B-1----:R1:W-:Y:S01]  /*8990*/  @P5 STG.E desc[UR38][R4.64], R36 ;  /* 0x0000002404005986 */ /* 0x0023e2000c101926 */
[----:B------:R-:W-:-:S03]  /*89a0*/  ISETP.LT.AND P5, PT, R27, UR11, !P0 ;  /* 0x0000000b1b007c0c */ /* 0x000fc6000c7a1270 */
[----:B------:R3:W-:Y:S01]  /*89b0*/  @P4 STG.E desc[UR38][R6.64], R37 ;  /* 0x0000002506004986 */ /* 0x0007e2000c101926 */
[----:B------:R-:W-:-:S03]  /*89c0*/  ISETP.LT.AND P4, PT, R26, UR11, !P0 ;  /* 0x0000000b1a007c0c */ /* 0x000fc6000c781270 */
[----:B------:R4:W-:Y:S01]  /*89d0*/  @P3 STG.E desc[UR38][R8.64], R38 ;  /* 0x0000002608003986 */ /* 0x0009e2000c101926 */
[----:B------:R-:W-:Y:S02]  /*89e0*/  ISETP.LT.AND P3, PT, R24, UR11, !P0 ;  /* 0x0000000b18007c0c */ /* 0x000fe4000c761270 */
[C---:B-1----:R-:W-:Y:S01]  /*89f0*/  LEA R4, P6, R12.reuse, R44, 0x2 ;  /* 0x0000002c0c047211 */ /* 0x042fe200078c10ff */
[----:B------:R1:W-:Y:S01]  /*8a00*/  @P2 STG.E desc[UR38][R10.64], R39 ;  /* 0x000000270a002986 */ /* 0x0003e2000c101926 */
[----:B------:R-:W-:Y:S02]  /*8a10*/  ISETP.LT.AND P2, PT, R23, UR11, !P0 ;  /* 0x0000000b17007c0c */ /* 0x000fe4000c741270 */
[----:B------:R-:W-:Y:S01]  /*8a20*/  LEA.HI.X.SX32 R5, R12, R46, 0x2, P6 ;  /* 0x0000002e0c057211 */ /* 0x000fe200030f16ff */
[C---:B------:R-:W-:Y:S01]  /*8a30*/  IMAD R12, R48.reuse, 0x2, R13 ;  /* 0x00000002300c7824 */ /* 0x040fe200078e020d */
[C---:B---3--:R-:W-:Y:S01]  /*8a40*/  LEA R6, P6, R13.reuse, R44, 0x2 ;  /* 0x0000002c0d067211 */ /* 0x048fe200078c10ff */
[----:B------:R-:W3:Y:S03]  /*8a50*/  LDS.128 R32, [R35+UR29+0x800] ;  /* 0x0008001d23207984 */ /* 0x000ee60008000c00 */
[----:B------:R-:W-:Y:S01]  /*8a60*/  LEA.HI.X.SX32 R7, R13, R46, 0x2, P6 ;  /* 0x0000002e0d077211 */ /* 0x000fe200030f16ff */
[----:B------:R-:W-:Y:S01]  /*8a70*/  IMAD R13, R48, 0x2, R12 ;  /* 0x00000002300d7824 */ /* 0x000fe200078e020c */
[----:B----4-:R-:W-:-:S04]  /*8a80*/  LEA R8, P6, R12, R44, 0x2 ;  /* 0x0000002c0c087211 */ /* 0x010fc800078c10ff */
[----:B------:R-:W-:Y:S01]  /*8a90*/  LEA.HI.X.SX32 R9, R12, R46, 0x2, P6 ;  /* 0x0000002e0c097211 */ /* 0x000fe200030f16ff */
[----:B------:R-:W-:Y:S01]  /*8aa0*/  IMAD R12, R48, 0x2, R13 ;  /* 0x00000002300c7824 */ /* 0x000fe200078e020d */
[----:B-1----:R-:W-:-:S04]  /*8ab0*/  LEA R10, P6, R13, R44, 0x2 ;  /* 0x0000002c0d0a7211 */ /* 0x002fc800078c10ff */
[----:B------:R-:W-:Y:S01]  /*8ac0*/  LEA.HI.X.SX32 R11, R13, R46, 0x2, P6 ;  /* 0x0000002e0d0b7211 */ /* 0x000fe200030f16ff */
[----:B------:R-:W-:Y:S01]  /*8ad0*/  IMAD R13, R48, 0x2, R12 ;  /* 0x00000002300d7824 */ /* 0x000fe200078e020c */
[----:B--2---:R1:W-:Y:S01]  /*8ae0*/  @P1 STG.E desc[UR38][R4.64], R40 ;  /* 0x0000002804001986 */ /* 0x0043e2000c101926 */
        /* <DEDUP_REMOVED lines=9> */
[----:B------:R-:W-:Y:S01]  /*8b80*/  IMAD R12, R48, 0x2, R13 ;  /* 0x00000002300c7824 */ /* 0x000fe200078e020d */
[----:B--2---:R-:W-:-:S03]  /*8b90*/  LEA R6, P6, R13, R44, 0x2 ;  /* 0x0000002c0d067211 */ /* 0x004fc600078c10ff */
[----:B----4-:R-:W-:Y:S01]  /*8ba0*/  IMAD R9, R48, 0x2, R12 ;  /* 0x0000000230097824 */ /* 0x010fe200078e020c */
[----:B------:R-:W-:Y:S01]  /*8bb0*/  LEA.HI.X.SX32 R7, R13, R46, 0x2, P6 ;  /* 0x0000002e0d077211 */ /* 0x000fe200030f16ff */
[----:B------:R2:W-:Y:S01]  /*8bc0*/  @P2 STG.E desc[UR38][R4.64], R16 ;  /* 0x0000001004002986 */ /* 0x0005e2000c101926 */
[----:B------:R-:W-:Y:S01]  /*8bd0*/  ISETP.LT.AND P2, PT, R2, UR11, !P0 ;  /* 0x0000000b02007c0c */ /* 0x000fe2000c741270 */
[----:B------:R-:W-:Y:S01]  /*8be0*/  IMAD R13, R48, 0x2, R9 ;  /* 0x00000002300d7824 */ /* 0x000fe200078e0209 */
[-C--:B------:R-:W-:Y:S01]  /*8bf0*/  LEA R2, P6, R12, R44.reuse, 0x2 ;  /* 0x0000002c0c027211 */ /* 0x080fe200078c10ff */
[----:B------:R4:W-:Y:S01]  /*8c00*/  @P1 STG.E desc[UR38][R6.64], R17 ;  /* 0x0000001106001986 */ /* 0x0009e2000c101926 */
[C---:B------:R-:W-:Y:S01]  /*8c10*/  LEA R8, P1, R9.reuse, R44, 0x2 ;  /* 0x0000002c09087211 */ /* 0x040fe200078210ff */
[----:B------:R-:W-:Y:S01]  /*8c20*/  IMAD R14, R48, 0x2, R13 ;  /* 0x00000002300e7824 */ /* 0x000fe200078e020d */
[-C--:B------:R-:W-:Y:S02]  /*8c30*/  LEA.HI.X.SX32 R3, R12, R46.reuse, 0x2, P6 ;  /* 0x0000002e0c037211 */ /* 0x080fe400030f16ff */
[----:B------:R-:W-:Y:S01]  /*8c40*/  LEA.HI.X.SX32 R9, R9, R46, 0x2, P1 ;  /* 0x0000002e09097211 */ /* 0x000fe200008f16ff */
[----:B------:R-:W-:Y:S01]  /*8c50*/  IMAD R15, R48, 0x2, R14 ;  /* 0x00000002300f7824 */ /* 0x000fe200078e020e */
[CC--:B-1----:R-:W-:Y:S01]  /*8c60*/  LEA R10, P6, R13.reuse, R44.reuse, 0x2 ;  /* 0x0000002c0d0a7211 */ /* 0x0c2fe200078c10ff */
[----:B------:R1:W-:Y:S01]  /*8c70*/  @P5 STG.E desc[UR38][R2.64], R18 ;  /* 0x0000001202005986 */ /* 0x0003e2000c101926 */
[----:B--2---:R-:W-:Y:S01]  /*8c80*/  LEA R4, P1, R14, R44, 0x2 ;  /* 0x0000002c0e047211 */ /* 0x004fe200078210ff */
[----:B------:R-:W-:Y:S01]  /*8c90*/  IMAD R16, R48, 0x2, R15 ;  /* 0x0000000230107824 */ /* 0x000fe200078e020f */
[-C--:B------:R-:W-:Y:S01]  /*8ca0*/  LEA.HI.X.SX32 R11, R13, R46.reuse, 0x2, P6 ;  /* 0x0000002e0d0b7211 */ /* 0x080fe200030f16ff */
[----:B------:R1:W-:Y:S01]  /*8cb0*/  @P4 STG.E desc[UR38][R8.64], R19 ;  /* 0x0000001308004986 */ /* 0x0003e2000c101926 */
[----:B------:R-:W-:-:S02]  /*8cc0*/  LEA.HI.X.SX32 R5, R14, R46, 0x2, P1 ;  /* 0x0000002e0e057211 */ /* 0x000fc400008f16ff */
[----:B------:R-:W-:Y:S01]  /*8cd0*/  LEA R12, P6, R15, R44, 0x2 ;  /* 0x0000002c0f0c7211 */ /* 0x000fe200078c10ff */
[----:B---3--:R1:W-:Y:S01]  /*8ce0*/  @P3 STG.E desc[UR38][R10.64], R32 ;  /* 0x000000200a003986 */ /* 0x0083e2000c101926 */
[----:B------:R-:W-:Y:S02]  /*8cf0*/  ISETP.LT.AND P1, PT, R0, UR11, !P0 ;  /* 0x0000000b00007c0c */ /* 0x000fe4000c721270 */
[----:B------:R-:W-:Y:S01]  /*8d00*/  ISETP.LT.AND P0, PT, R25, UR11, !P0 ;  /* 0x0000000b19007c0c */ /* 0x000fe2000c701270 */
[----:B------:R1:W-:Y:S01]  /*8d10*/  @P2 STG.E desc[UR38][R4.64], R33 ;  /* 0x0000002104002986 */ /* 0x0003e2000c101926 */
[----:B------:R-:W-:Y:S02]  /*8d20*/  LEA.HI.X.SX32 R13, R15, R46, 0x2, P6 ;  /* 0x0000002e0f0d7211 */ /* 0x000fe400030f16ff */
[----:B----4-:R-:W-:-:S04]  /*8d30*/  LEA R6, P6, R16, R44, 0x2 ;  /* 0x0000002c10067211 */ /* 0x010fc800078c10ff */
[----:B------:R-:W-:-:S03]  /*8d40*/  LEA.HI.X.SX32 R7, R16, R46, 0x2, P6 ;  /* 0x0000002e10077211 */ /* 0x000fc600030f16ff */
[----:B------:R1:W-:Y:S04]  /*8d50*/  @P1 STG.E desc[UR38][R12.64], R34 ;  /* 0x000000220c001986 */ /* 0x0003e8000c101926 */
[----:B------:R1:W-:Y:S01]  /*8d60*/  @P0 STG.E desc[UR38][R6.64], R35 ;  /* 0x0000002306000986 */ /* 0x0003e2000c101926 */
[----:B------:R-:W-:Y:S06]  /*8d70*/  BAR.SYNC.DEFER_BLOCKING 0x0 ;  /* 0x0000000000007b1d */ /* 0x000fec0000010000 */
[----:B------:R-:W-:Y:S05]  /*8d80*/  BRA.U UP0, `(.L_x_13) ;  /* 0x00000001009c7547 */ /* 0x000fea000b800000 */
[----:B------:R-:W2:Y:S01]  /*8d90*/  S2UR UR5, SR_CgaCtaId ;  /* 0x00000000000579c3 */ /* 0x000ea20000008800 */
[----:B------:R-:W-:Y:S01]  /*8da0*/  NOP ;  /* 0x0000000000007918 */ /* 0x000fe20000000000 */
[----:B------:R-:W-:Y:S01]  /*8db0*/  UMOV UR4, 0x50 ;  /* 0x0000005000047882 */ /* 0x000fe20000000000 */
[----:B------:R-:W-:Y:S02]  /*8dc0*/  IMAD.U32 R0, RZ, RZ, UR27 ;  /* 0x0000001bff007e24 */ /* 0x000fe4000f8e00ff */
[----:B-1----:R-:W-:-:S03]  /*8dd0*/  IMAD.MOV.U32 R3, RZ, RZ, 0x1 ;  /* 0x00000001ff037424 */ /* 0x002fc600078e00ff */
[----:B------:R-:W-:-:S04]  /*8de0*/  LOP3.LUT R0, R0, 0xffff, RZ, 0xc0, !PT ;  /* 0x0000ffff00007812 */ /* 0x000fc800078ec0ff */
[----:B------:R-:W-:-:S05]  /*8df0*/  SHF.R.U32.HI R0, RZ, 0x5, R0 ;  /* 0x00000005ff007819 */ /* 0x000fca0000011600 */
[----:B------:R-:W-:Y:S01]  /*8e00*/  VIADD R2, R0, 0x10 ;  /* 0x0000001000027836 */ /* 0x000fe20000000000 */
[----:B------:R-:W-:Y:S01]  /*8e10*/  SHF.L.U32 R0, R3, R0, RZ ;  /* 0x0000000003007219 */ /* 0x000fe200000006ff */
[----:B--2---:R-:W-:-:S03]  /*8e20*/  ULEA UR6, UR5, UR4, 0x18 ;  /* 0x0000000405067291 */ /* 0x004fc6000f8ec0ff */
[----:B------:R-:W-:-:S04]  /*8e30*/  SHF.L.U32 R3, R3, R2, RZ ;  /* 0x0000000203037219 */ /* 0x000fc800000006ff */
[----:B------:R-:W-:Y:S02]  /*8e40*/  LOP3.LUT R0, R3, R0, RZ, 0xfc, !PT ;  /* 0x0000000003007212 */ /* 0x000fe400078efcff */
[----:B------:R-:W1:Y:S02]  /*8e50*/  LDS R5, [UR6] ;  /* 0x00000006ff057984 */ /* 0x000e640008000800 */
[C---:B------:R-:W-:Y:S02]  /*8e60*/  LOP3.LUT R2, R0.reuse, 0xffff, RZ, 0xc0, !PT ;  /* 0x0000ffff00027812 */ /* 0x040fe400078ec0ff */
[----:B-1----:R-:W-:-:S04]  /*8e70*/  LOP3.LUT R3, R0, 0xffff, R5, 0x80, !PT ;  /* 0x0000ffff00037812 */ /* 0x002fc800078e8005 */
[----:B------:R-:W-:-:S13]  /*8e80*/  ISETP.NE.AND P0, PT, R3, R2, PT ;  /* 0x000000020300720c */ /* 0x000fda0003f05270 */
[----:B------:R-:W-:Y:S05]  /*8e90*/  @P0 BRA `(.L_x_14) ;  /* 0x0000000000500947 */ /* 0x000fea0003800000 */
[----:B------:R-:W-:Y:S02]  /*8ea0*/  SHF.R.U32.HI R5, RZ, 0x10, R5 ;  /* 0x00000010ff057819 */ /* 0x000fe40000011605 */
[----:B------:R-:W-:-:S04]  /*8eb0*/  SHF.R.U32.HI R2, RZ, 0x10, R0 ;  /* 0x00000010ff027819 */ /* 0x000fc80000011600 */
[----:B------:R-:W-:-:S04]  /*8ec0*/  LOP3.LUT R5, R5, R2, RZ, 0xc0, !PT ;  /* 0x0000000205057212 */ /* 0x000fc800078ec0ff */
[----:B------:R-:W-:-:S13]  /*8ed0*/  ISETP.NE.AND P0, PT, R5, R2, PT ;  /* 0x000000020500720c */ /* 0x000fda0003f05270 */
[----:B------:R-:W-:Y:S05]  /*8ee0*/  @P0 BRA `(.L_x_15) ;  /* 0x0000000000300947 */ /* 0x000fea0003800000 */
[----:B------:R-:W-:Y:S01]  /*8ef0*/  R2UR UR4, R0 ;  /* 0x00000000000472ca */ /* 0x000fe200000e0000 */
[----:B------:R-:W-:Y:S01]  /*8f00*/  VOTEU.ANY UR5, UPT, PT ;  /* 0x0000000000057886 */ /* 0x000fe200038e0100 */
[----:B------:R-:W1:Y:S01]  /*8f10*/  S2R R0, SR_LANEID ;  /* 0x0000000000007919 */ /* 0x000e620000000000 */
[----:B------:R-:W-:-:S10]  /*8f20*/  UFLO.U32 UR5, UR5 ;  /* 0x00000005000572bd */ /* 0x000fd400080e0000 */
[----:B------:R-:W-:-:S06]  /*8f30*/  ULOP3.LUT UR4, URZ, UR4, URZ, 0x33, !UPT ;  /* 0x00000004ff047292 */ /* 0x000fcc000f8e33ff */
[----:B------:R-:W-:-:S04]  /*8f40*/  IMAD.U32 R2, RZ, RZ, UR4 ;  /* 0x00000004ff027e24 */ /* 0x000fc8000f8e00ff */
[----:B------:R-:W2:Y:S02]  /*8f50*/  REDUX UR7, R2 ;  /* 0x00000000020773c4 */ /* 0x000ea40000000000 */
[----:B------:R3:W-:Y:S01]  /*8f60*/  UTCATOMSWS.AND URZ, UR4 ;  /* 0x0000000400ff79e3 */ /* 0x0007e20008000000 */
[----:B-1----:R-:W-:Y:S01]  /*8f70*/  ISETP.EQ.U32.AND P0, PT, R0, UR5, PT ;  /* 0x0000000500007c0c */ /* 0x002fe2000bf02070 */
[----:B--2---:R-:W-:-:S12]  /*8f80*/  IMAD.U32 R0, RZ, RZ, UR7 ;  /* 0x00000007ff007e24 */ /* 0x004fd8000f8e00ff */
[----:B------:R3:W-:Y:S01]  /*8f90*/  @P0 ATOMS.AND RZ, [UR6], R0 ;  /* 0x00000000ffff098c */ /* 0x0007e2000a800006 */
[----:B------:R-:W-:Y:S05]  /*8fa0*/  BRA `(.L_x_13) ;  /* 0x0000000000147947 */ /* 0x000fea0003800000 */
.L_x_15:
[----:B------:R-:W-:-:S07]  /*8fb0*/  MOV R2, 0x8fd0 ;  /* 0x00008fd000027802 */ /* 0x000fce0000000f00 */
[----:B------:R-:W-:Y:S05]  /*8fc0*/  CALL.REL.NOINC `($__internal_0_$__cuda_sm10x_tcgen05_guardrail_trap_col_being_dealloced_not_returned_by_alloc) ;  /* 0x00000000002c7944 */ /* 0x000fea0003c00000 */
[----:B------:R-:W-:Y:S05]  /*8fd0*/  BRA `(.L_x_13) ;  /* 0x0000000000087947 */ /* 0x000fea0003800000 */
.L_x_14:
[----:B------:R-:W-:-:S07]  /*8fe0*/  MOV R2, 0x9000 ;  /* 0x0000900000027802 */ /* 0x000fce0000000f00 */
[----:B------:R-:W-:Y:S05]  /*8ff0*/  CALL.REL.NOINC `($__internal_2_$__cuda_sm10x_tcgen05_guardrail_trap_unallocated_columns_being_dealloced) ;  /* 0x0000000000387944 */ /* 0x000fea0003c00000 */
.L_x_13:
[----:B------:R-:W-:Y:S01]  /*9000*/  NOP ;  /* 0x0000000000007918 */ /* 0x000fe20000000000 */
[----:B---3--:R-:W-:Y:S05]  /*9010*/  EXIT ;  /* 0x000000000000794d */ /* 0x008fea0003800000 */
.L_x_9:
[----:B------:R-:W1:Y:S02]  /*9020*/  SYNCS.PHASECHK.TRANS64.TRYWAIT P1, [UR33], R122 ;  /* 0x0000007aff0075a7 */ /* 0x000e640008021121 */
[----:B-1----:R-:W-:Y:S05]  /*9030*/  @!P1 BRA `(.L_x_9) ;  /* 0xfffffffc00f89947 */ /* 0x002fea000383ffff */
[----:B------:R-:W-:Y:S05]  /*9040*/  BRA `(.L_x_16) ;  /* 0xffffffdc00bc7947 */ /* 0x000fea000383ffff */
.L_x_12:
[----:B------:R-:W1:Y:S02]  /*9050*/  SYNCS.PHASECHK.TRANS64.TRYWAIT P1, [UR28], R4 ;  /* 0x00000004ff0075a7 */ /* 0x000e64000802111c */
[----:B-1----:R-:W-:Y:S05]  /*9060*/  @!P1 BRA `(.L_x_12) ;  /* 0xfffffffc00f89947 */ /* 0x002fea000383ffff */
[----:B------:R-:W-:Y:S05]  /*9070*/  BRA `(.L_x_11) ;  /* 0xfffffff400307947 */ /* 0x000fea000383ffff */
        .weak           $__internal_0_$__cuda_sm10x_tcgen05_guardrail_trap_col_being_dealloced_not_returned_by_alloc
        .type           $__internal_0_$__cuda_sm10x_tcgen05_guardrail_trap_col_being_dealloced_not_returned_by_alloc,@function
        .size           $__internal_0_$__cuda_sm10x_tcgen05_guardrail_trap_col_being_dealloced_not_returned_by_alloc,($__internal_1_$__cuda_sm10x_tcgen05_guardrail_trap_phase_invalid_during_alloc - $__internal_0_$__cuda_sm10x_tcgen05_guardrail_trap_col_being_dealloced_not_returned_by_alloc)
$__internal_0_$__cuda_sm10x_tcgen05_guardrail_trap_col_being_dealloced_not_returned_by_alloc:
[----:B------:R-:W-:Y:S05]  /*9080*/  BPT.TRAP 0x1 ;  /* 0x000000040000795c */ /* 0x000fea0000300000 */
[----:B------:R-:W-:-:S04]  /*9090*/  IMAD.MOV.U32 R3, RZ, RZ, 0x0 ;  /* 0x00000000ff037424 */ /* 0x000fc800078e00ff */
[----:B------:R-:W-:Y:S05]  /*90a0*/  RET.REL.NODEC R2 `(matmul_kernel) ;  /* 0xffffff6c02d47950 */ /* 0x000fea0003c3ffff */
        .weak           $__internal_1_$__cuda_sm10x_tcgen05_guardrail_trap_phase_invalid_during_alloc
        .type           $__internal_1_$__cuda_sm10x_tcgen05_guardrail_trap_phase_invalid_during_alloc,@function
        .size           $__internal_1_$__cuda_sm10x_tcgen05_guardrail_trap_phase_invalid_during_alloc,($__internal_2_$__cuda_sm10x_tcgen05_guardrail_trap_unallocated_columns_being_dealloced - $__internal_1_$__cuda_sm10x_tcgen05_guardrail_trap_phase_invalid_during_alloc)
$__internal_1_$__cuda_sm10x_tcgen05_guardrail_trap_phase_invalid_during_alloc:
[----:B------:R-:W-:Y:S05]  /*90b0*/  BPT.TRAP 0x1 ;  /* 0x000000040000795c */ /* 0x000fea0000300000 */
[----:B------:R-:W-:-:S04]  /*90c0*/  IMAD.MOV.U32 R3, RZ, RZ, 0x0 ;  /* 0x00000000ff037424 */ /* 0x000fc800078e00ff */
[----:B------:R-:W-:Y:S05]  /*90d0*/  RET.REL.NODEC R2 `(matmul_kernel) ;  /* 0xffffff6c02c87950 */ /* 0x000fea0003c3ffff */
        .weak           $__internal_2_$__cuda_sm10x_tcgen05_guardrail_trap_unallocated_columns_being_dealloced
        .type           $__internal_2_$__cuda_sm10x_tcgen05_guardrail_trap_unallocated_columns_being_dealloced,@function
        .size           $__internal_2_$__cuda_sm10x_tcgen05_guardrail_trap_unallocated_columns_being_dealloced,(.L_x_20 - $__internal_2_$__cuda_sm10x_tcgen05_guardrail_trap_unallocated_columns_being_dealloced)
$__internal_2_$__cuda_sm10x_tcgen05_guardrail_trap_unallocated_columns_being_dealloced:
[----:B------:R-:W-:Y:S05]  /*90e0*/  BPT.TRAP 0x1 ;  /* 0x000000040000795c */ /* 0x000fea0000300000 */
[----:B------:R-:W-:-:S04]  /*90f0*/  IMAD.MOV.U32 R3, RZ, RZ, 0x0 ;  /* 0x00000000ff037424 */ /* 0x000fc800078e00ff */
[----:B------:R-:W-:Y:S05]  /*9100*/  RET.REL.NODEC R2 `(matmul_kernel) ;  /* 0xffffff6c02bc7950 */ /* 0x000fea0003c3ffff */
.L_x_17:
[----:B------:R-:W-:-:S00]  /*9110*/  BRA `(.L_x_17) ;  /* 0xfffffffc00fc7947 */ /* 0x000fc0000383ffff */
[----:B------:R-:W-:-:S00]  /*9120*/  NOP ;  /* 0x0000000000007918 */ /* 0x000fc00000000000 */
        /* <DEDUP_REMOVED lines=13> */
.L_x_20:


//--------------------- .nv.shared.matmul_kernel  --------------------------
	.section	.nv.shared.matmul_kernel,"aw",@nobits
	.sectionflags	@""
	.align	16
	.zero		1024


//--------------------- .nv.shared.reserved.0     --------------------------
	.section	.nv.shared.reserved.0,"aw",@nobits
	.align	8
	.weak		__nv_reservedSMEM_offset_0_alias
	.size		__nv_reservedSMEM_offset_0_alias, 0, 64
	.other		__nv_reservedSMEM_offset_0_alias,@"STO_CUDA_RESERVED_SHARED STV_DEFAULT"
__nv_reservedSMEM_offset_0_alias:
	.zero		0
.nv.shared.reserved.0:
	.zero		64
	.weak		__nv_reservedSMEM_allocation_phase
	.type		__nv_reservedSMEM_allocation_phase,@object
	.size		__nv_reservedSMEM_allocation_phase,(.L_0 - __nv_reservedSMEM_allocation_phase)
__nv_reservedSMEM_allocation_phase:
	.zero		1
.L_0:
	.zero		7
	.weak		__nv_reservedSMEM_devtool_atexit_pc
	.type		__nv_reservedSMEM_devtool_atexit_pc,@object
	.size		__nv_reservedSMEM_devtool_atexit_pc,(__nv_reservedSMEM_allocation_mask - __nv_reservedSMEM_devtool_atexit_pc)
__nv_reservedSMEM_devtool_atexit_pc:
	.zero		8
	.weak		__nv_reservedSMEM_allocation_mask
	.type		__nv_reservedSMEM_allocation_mask,@object
	.size		__nv_reservedSMEM_allocation_mask,(.L_2 - __nv_reservedSMEM_allocation_mask)
__nv_reservedSMEM_allocation_mask:
	.zero		4
.L_2:


//--------------------- .nv.constant0.matmul_kernel --------------------------
	.section	.nv.constant0.matmul_kernel,"a",@progbits
	.sectionflags	@""
	.align	4
.nv.constant0.matmul_kernel:
	.zero		976


//--------------------- SYMBOLS --------------------------

	.type		.nv.reservedSmem.offset0,@object
	.size		.nv.reservedSmem.offset0,0x4
	.type		.nv.reservedSmem.cap,@object
	.size		.nv.reservedSmem.cap,0x4
